//
// Generated by NVIDIA NVVM Compiler
//
// Compiler Build ID: CL-36424714
// Cuda compilation tools, release 13.0, V13.0.88
// Based on NVVM 20.0.0
//

.version 9.0
.target sm_100
.address_size 64

	// .globl	_Z14average_kernelPfS_PKii
.extern .func  (.param .b32 func_retval0) vprintf
(
	.param .b64 vprintf_param_0,
	.param .b64 vprintf_param_1
)
;
.global .align 1 .b8 $str[14] = {118, 49, 32, 37, 102, 32, 37, 102, 32, 37, 102, 32, 10};
.global .align 1 .b8 $str$1[14] = {118, 50, 32, 37, 102, 32, 37, 102, 32, 37, 102, 32, 10};
.global .align 1 .b8 $str$2[25] = {99, 114, 111, 115, 115, 32, 37, 102, 32, 37, 102, 32, 37, 102, 32, 10, 32, 61, 61, 61, 61, 61, 32, 10};
.global .align 1 .b8 $str$3[21] = {100, 101, 108, 116, 97, 32, 103, 112, 117, 32, 37, 102, 32, 37, 102, 32, 37, 102, 32, 10};

.visible .entry _Z14average_kernelPfS_PKii(
	.param .u64 .ptr .align 1 _Z14average_kernelPfS_PKii_param_0,
	.param .u64 .ptr .align 1 _Z14average_kernelPfS_PKii_param_1,
	.param .u64 .ptr .align 1 _Z14average_kernelPfS_PKii_param_2,
	.param .u32 _Z14average_kernelPfS_PKii_param_3
)
{
	.reg .pred 	%p<2>;
	.reg .b32 	%r<17>;
	.reg .b32 	%f<28>;
	.reg .b64 	%rd<19>;

	ld.param.u64 	%rd1, [_Z14average_kernelPfS_PKii_param_0];
	ld.param.u64 	%rd2, [_Z14average_kernelPfS_PKii_param_1];
	ld.param.u64 	%rd3, [_Z14average_kernelPfS_PKii_param_2];
	ld.param.u32 	%r3, [_Z14average_kernelPfS_PKii_param_3];
	mov.u32 	%r4, %ntid.x;
	mov.u32 	%r5, %ctaid.x;
	mov.u32 	%r6, %tid.x;
	mad.lo.s32 	%r1, %r4, %r5, %r6;
	mul.lo.s32 	%r2, %r1, 3;
	mul.lo.s32 	%r7, %r3, 3;
	setp.ge.s32 	%p1, %r2, %r7;
	@%p1 bra 	$L__BB0_2;
	shl.b32 	%r8, %r1, 2;
	cvta.to.global.u64 	%rd4, %rd2;
	cvta.to.global.u64 	%rd5, %rd3;
	cvta.to.global.u64 	%rd6, %rd1;
	mul.wide.s32 	%rd7, %r8, 4;
	add.s64 	%rd8, %rd5, %rd7;
	ld.global.u32 	%r9, [%rd8];
	mul.lo.s32 	%r10, %r9, 3;
	mul.wide.s32 	%rd9, %r10, 4;
	add.s64 	%rd10, %rd6, %rd9;
	ld.global.f32 	%f1, [%rd10];
	add.f32 	%f2, %f1, 0f00000000;
	ld.global.f32 	%f3, [%rd10+4];
	add.f32 	%f4, %f3, 0f00000000;
	ld.global.f32 	%f5, [%rd10+8];
	add.f32 	%f6, %f5, 0f00000000;
	ld.global.u32 	%r11, [%rd8+4];
	mul.lo.s32 	%r12, %r11, 3;
	mul.wide.s32 	%rd11, %r12, 4;
	add.s64 	%rd12, %rd6, %rd11;
	ld.global.f32 	%f7, [%rd12];
	add.f32 	%f8, %f2, %f7;
	ld.global.f32 	%f9, [%rd12+4];
	add.f32 	%f10, %f4, %f9;
	ld.global.f32 	%f11, [%rd12+8];
	add.f32 	%f12, %f6, %f11;
	ld.global.u32 	%r13, [%rd8+8];
	mul.lo.s32 	%r14, %r13, 3;
	mul.wide.s32 	%rd13, %r14, 4;
	add.s64 	%rd14, %rd6, %rd13;
	ld.global.f32 	%f13, [%rd14];
	add.f32 	%f14, %f8, %f13;
	ld.global.f32 	%f15, [%rd14+4];
	add.f32 	%f16, %f10, %f15;
	ld.global.f32 	%f17, [%rd14+8];
	add.f32 	%f18, %f12, %f17;
	ld.global.u32 	%r15, [%rd8+12];
	mul.lo.s32 	%r16, %r15, 3;
	mul.wide.s32 	%rd15, %r16, 4;
	add.s64 	%rd16, %rd6, %rd15;
	ld.global.f32 	%f19, [%rd16];
	add.f32 	%f20, %f14, %f19;
	ld.global.f32 	%f21, [%rd16+4];
	add.f32 	%f22, %f16, %f21;
	ld.global.f32 	%f23, [%rd16+8];
	add.f32 	%f24, %f18, %f23;
	mul.f32 	%f25, %f20, 0f3E800000;
	mul.f32 	%f26, %f22, 0f3E800000;
	mul.f32 	%f27, %f24, 0f3E800000;
	mul.wide.s32 	%rd17, %r2, 4;
	add.s64 	%rd18, %rd4, %rd17;
	st.global.f32 	[%rd18], %f25;
	st.global.f32 	[%rd18+4], %f26;
	st.global.f32 	[%rd18+8], %f27;
$L__BB0_2:
	ret;

}
	// .globl	_Z14tangnet_kernelPfS_S_PKii
.visible .entry _Z14tangnet_kernelPfS_S_PKii(
	.param .u64 .ptr .align 1 _Z14tangnet_kernelPfS_S_PKii_param_0,
	.param .u64 .ptr .align 1 _Z14tangnet_kernelPfS_S_PKii_param_1,
	.param .u64 .ptr .align 1 _Z14tangnet_kernelPfS_S_PKii_param_2,
	.param .u64 .ptr .align 1 _Z14tangnet_kernelPfS_S_PKii_param_3,
	.param .u32 _Z14tangnet_kernelPfS_S_PKii_param_4
)
{
	.local .align 8 .b8 	__local_depot1[24];
	.reg .b64 	%SP;
	.reg .b64 	%SPL;
	.reg .pred 	%p<8>;
	.reg .b32 	%r<32>;
	.reg .b32 	%f<79>;
	.reg .b64 	%rd<31>;
	.reg .b64 	%fd<13>;

	mov.u64 	%SPL, __local_depot1;
	cvta.local.u64 	%SP, %SPL;
	ld.param.u64 	%rd6, [_Z14tangnet_kernelPfS_S_PKii_param_0];
	ld.param.u64 	%rd4, [_Z14tangnet_kernelPfS_S_PKii_param_2];
	ld.param.u32 	%r11, [_Z14tangnet_kernelPfS_S_PKii_param_4];
	cvta.to.global.u64 	%rd1, %rd6;
	mov.u32 	%r12, %ntid.x;
	mov.u32 	%r13, %ctaid.x;
	mov.u32 	%r14, %tid.x;
	mad.lo.s32 	%r1, %r12, %r13, %r14;
	mul.lo.s32 	%r2, %r1, 3;
	mul.lo.s32 	%r15, %r11, 3;
	setp.ge.s32 	%p2, %r2, %r15;
	@%p2 bra 	$L__BB1_8;
	mul.wide.s32 	%rd7, %r2, 4;
	add.s64 	%rd2, %rd1, %rd7;
	ld.global.f32 	%f1, [%rd2];
	ld.global.f32 	%f2, [%rd2+4];
	ld.global.f32 	%f3, [%rd2+8];
	cvta.to.global.u64 	%rd8, %rd4;
	add.s64 	%rd3, %rd8, 8;
	mul.lo.s32 	%r30, %r1, 9;
	shl.b32 	%r29, %r1, 2;
	mov.f32 	%f76, 0f00000000;
	mov.b32 	%r31, 0;
	mov.f32 	%f77, %f76;
	mov.f32 	%f78, %f76;
$L__BB1_2:
	ld.param.u64 	%rd30, [_Z14tangnet_kernelPfS_S_PKii_param_3];
	setp.eq.s32 	%p3, %r1, 100;
	mul.wide.s32 	%rd9, %r29, 4;
	cvta.to.global.u64 	%rd10, %rd30;
	add.s64 	%rd11, %rd10, %rd9;
	ld.global.u32 	%r17, [%rd11];
	mul.lo.s32 	%r18, %r17, 3;
	mul.wide.s32 	%rd12, %r18, 4;
	add.s64 	%rd13, %rd1, %rd12;
	ld.global.f32 	%f23, [%rd13];
	ld.global.f32 	%f24, [%rd13+4];
	ld.global.f32 	%f25, [%rd13+8];
	ld.global.u32 	%r19, [%rd11+4];
	mul.lo.s32 	%r20, %r19, 3;
	mul.wide.s32 	%rd14, %r20, 4;
	add.s64 	%rd15, %rd1, %rd14;
	ld.global.f32 	%f26, [%rd15];
	ld.global.f32 	%f27, [%rd15+4];
	ld.global.f32 	%f28, [%rd15+8];
	sub.f32 	%f29, %f23, %f1;
	sub.f32 	%f30, %f24, %f2;
	sub.f32 	%f31, %f25, %f3;
	sub.f32 	%f32, %f26, %f1;
	sub.f32 	%f33, %f27, %f2;
	sub.f32 	%f34, %f28, %f3;
	mul.f32 	%f35, %f30, %f30;
	fma.rn.f32 	%f36, %f29, %f29, %f35;
	fma.rn.f32 	%f37, %f31, %f31, %f36;
	sqrt.rn.f32 	%f38, %f37;
	div.rn.f32 	%f7, %f29, %f38;
	div.rn.f32 	%f8, %f30, %f38;
	div.rn.f32 	%f9, %f31, %f38;
	mul.f32 	%f39, %f33, %f33;
	fma.rn.f32 	%f40, %f32, %f32, %f39;
	fma.rn.f32 	%f41, %f34, %f34, %f40;
	sqrt.rn.f32 	%f42, %f41;
	div.rn.f32 	%f43, %f32, %f42;
	div.rn.f32 	%f44, %f33, %f42;
	div.rn.f32 	%f45, %f34, %f42;
	mul.f32 	%f46, %f8, %f45;
	mul.f32 	%f47, %f9, %f44;
	sub.f32 	%f10, %f46, %f47;
	mul.f32 	%f48, %f9, %f43;
	mul.f32 	%f49, %f7, %f45;
	sub.f32 	%f11, %f48, %f49;
	mul.f32 	%f50, %f7, %f44;
	mul.f32 	%f51, %f8, %f43;
	sub.f32 	%f12, %f50, %f51;
	mul.f32 	%f52, %f9, %f11;
	mul.f32 	%f53, %f8, %f12;
	sub.f32 	%f13, %f52, %f53;
	mul.f32 	%f54, %f7, %f12;
	mul.f32 	%f55, %f9, %f10;
	sub.f32 	%f14, %f54, %f55;
	mul.f32 	%f56, %f8, %f10;
	mul.f32 	%f57, %f7, %f11;
	sub.f32 	%f15, %f56, %f57;
	setp.eq.s32 	%p4, %r31, 0;
	and.pred  	%p1, %p3, %p4;
	not.pred 	%p5, %p1;
	@%p5 bra 	$L__BB1_4;
	cvt.f64.f32 	%fd1, %f7;
	cvt.f64.f32 	%fd2, %f8;
	cvt.f64.f32 	%fd3, %f9;
	add.u64 	%rd16, %SP, 0;
	add.u64 	%rd17, %SPL, 0;
	st.local.f64 	[%rd17], %fd1;
	st.local.f64 	[%rd17+8], %fd2;
	st.local.f64 	[%rd17+16], %fd3;
	mov.u64 	%rd18, $str;
	cvta.global.u64 	%rd19, %rd18;
	{ // callseq 0, 0
	.param .b64 param0;
	st.param.b64 	[param0], %rd19;
	.param .b64 param1;
	st.param.b64 	[param1], %rd16;
	.param .b32 retval0;
	call.uni (retval0), 
	vprintf, 
	(
	param0, 
	param1
	);
	ld.param.b32 	%r21, [retval0];
	} // callseq 0
	cvt.f64.f32 	%fd4, %f13;
	cvt.f64.f32 	%fd5, %f14;
	cvt.f64.f32 	%fd6, %f15;
	st.local.f64 	[%rd17], %fd4;
	st.local.f64 	[%rd17+8], %fd5;
	st.local.f64 	[%rd17+16], %fd6;
	mov.u64 	%rd20, $str$1;
	cvta.global.u64 	%rd21, %rd20;
	{ // callseq 1, 0
	.param .b64 param0;
	st.param.b64 	[param0], %rd21;
	.param .b64 param1;
	st.param.b64 	[param1], %rd16;
	.param .b32 retval0;
	call.uni (retval0), 
	vprintf, 
	(
	param0, 
	param1
	);
	ld.param.b32 	%r23, [retval0];
	} // callseq 1
	cvt.f64.f32 	%fd7, %f10;
	cvt.f64.f32 	%fd8, %f11;
	cvt.f64.f32 	%fd9, %f12;
	st.local.f64 	[%rd17], %fd7;
	st.local.f64 	[%rd17+8], %fd8;
	st.local.f64 	[%rd17+16], %fd9;
	mov.u64 	%rd22, $str$2;
	cvta.global.u64 	%rd23, %rd22;
	{ // callseq 2, 0
	.param .b64 param0;
	st.param.b64 	[param0], %rd23;
	.param .b64 param1;
	st.param.b64 	[param1], %rd16;
	.param .b32 retval0;
	call.uni (retval0), 
	vprintf, 
	(
	param0, 
	param1
	);
	ld.param.b32 	%r25, [retval0];
	} // callseq 2
$L__BB1_4:
	mul.wide.s32 	%rd24, %r30, 4;
	add.s64 	%rd25, %rd3, %rd24;
	ld.global.f32 	%f58, [%rd25+-8];
	ld.global.f32 	%f59, [%rd25+-4];
	mul.f32 	%f60, %f8, %f59;
	fma.rn.f32 	%f61, %f7, %f58, %f60;
	ld.global.f32 	%f62, [%rd25];
	fma.rn.f32 	%f16, %f9, %f62, %f61;
	mul.f32 	%f63, %f14, %f59;
	fma.rn.f32 	%f64, %f13, %f58, %f63;
	fma.rn.f32 	%f17, %f15, %f62, %f64;
	mul.f32 	%f65, %f11, %f59;
	fma.rn.f32 	%f66, %f10, %f58, %f65;
	fma.rn.f32 	%f18, %f12, %f62, %f66;
	@%p5 bra 	$L__BB1_6;
	cvt.f64.f32 	%fd10, %f16;
	cvt.f64.f32 	%fd11, %f17;
	cvt.f64.f32 	%fd12, %f18;
	add.u64 	%rd26, %SP, 0;
	add.u64 	%rd27, %SPL, 0;
	st.local.f64 	[%rd27], %fd10;
	st.local.f64 	[%rd27+8], %fd11;
	st.local.f64 	[%rd27+16], %fd12;
	mov.u64 	%rd28, $str$3;
	cvta.global.u64 	%rd29, %rd28;
	{ // callseq 3, 0
	.param .b64 param0;
	st.param.b64 	[param0], %rd29;
	.param .b64 param1;
	st.param.b64 	[param1], %rd26;
	.param .b32 retval0;
	call.uni (retval0), 
	vprintf, 
	(
	param0, 
	param1
	);
	ld.param.b32 	%r27, [retval0];
	} // callseq 3
$L__BB1_6:
	add.f32 	%f76, %f76, %f16;
	add.f32 	%f77, %f77, %f17;
	add.f32 	%f78, %f78, %f18;
	add.s32 	%r31, %r31, 1;
	add.s32 	%r30, %r30, 3;
	add.s32 	%r29, %r29, 1;
	setp.ne.s32 	%p7, %r31, 3;
	@%p7 bra 	$L__BB1_2;
	ld.global.f32 	%f67, [%rd2];
	div.rn.f32 	%f68, %f76, 0f40400000;
	add.f32 	%f69, %f68, %f67;
	st.global.f32 	[%rd2], %f69;
	ld.global.f32 	%f70, [%rd2+4];
	div.rn.f32 	%f71, %f77, 0f40400000;
	add.f32 	%f72, %f71, %f70;
	st.global.f32 	[%rd2+4], %f72;
	ld.global.f32 	%f73, [%rd2+8];
	div.rn.f32 	%f74, %f78, 0f40400000;
	add.f32 	%f75, %f74, %f73;
	st.global.f32 	[%rd2+8], %f75;
$L__BB1_8:
	ret;

}


// ===== COMPILED SASS (sm_100) =====

	.target	sm_100

	.elftype	@"ET_EXEC"


//--------------------- .note.nv.tkinfo           --------------------------
	.section	.note.nv.tkinfo,"",@"SHT_NOTE"
	.sectionflags	@"SHF_NOTE_NV_TKINFO"
	.tkinfo
        /*0018*/ 	.word	0x00000002
        /*0030*/ 	.string	""
        /*0030*/ 	.string	"ptxas"
        /*0030*/ 	.string	"Cuda compilation tools, release 13.0, V13.0.88"
        /*0030*/ 	.string	"Build cuda_13.0.r13.0/compiler.36424714_0"
        /*0030*/ 	.string	"-arch sm_100 -m 64 "



//--------------------- .note.nv.cuinfo           --------------------------
	.section	.note.nv.cuinfo,"",@"SHT_NOTE"
	.sectionflags	@"SHF_NOTE_NV_CUINFO"
        /*0018*/ 	.short	0x0002
        /*001a*/ 	.short	0x0064
        /*001c*/ 	.short	0x0082
	.zero		2


//--------------------- .nv.info                  --------------------------
	.section	.nv.info,"",@"SHT_CUDA_INFO"
	.align	4


	//----- nvinfo : EIATTR_REGCOUNT
	.align		4
        /*0000*/ 	.byte	0x04, 0x2f
        /*0002*/ 	.short	(.L_5 - .L_4)
	.align		4
.L_4:
        /*0004*/ 	.word	index@(_Z14average_kernelPfS_PKii)
        /*0008*/ 	.word	0x0000001a


	//----- nvinfo : EIATTR_FRAME_SIZE
	.align		4
.L_5:
        /*000c*/ 	.byte	0x04, 0x11
        /*000e*/ 	.short	(.L_7 - .L_6)
	.align		4
.L_6:
        /*0010*/ 	.word	index@(_Z14average_kernelPfS_PKii)
        /*0014*/ 	.word	0x00000000


	//----- nvinfo : EIATTR_REGCOUNT
	.align		4
.L_7:
        /*0018*/ 	.byte	0x04, 0x2f
        /*001a*/ 	.short	(.L_9 - .L_8)
	.align		4
.L_8:
        /*001c*/ 	.word	index@(_Z14tangnet_kernelPfS_S_PKii)
        /*0020*/ 	.word	0x0000002d


	//----- nvinfo : EIATTR_FRAME_SIZE
	.align		4
.L_9:
        /*0024*/ 	.byte	0x04, 0x11
        /*0026*/ 	.short	(.L_11 - .L_10)
	.align		4
.L_10:
        /*0028*/ 	.word	index@($__internal_1_$__cuda_sm3x_div_rn_noftz_f32_slowpath)
        /*002c*/ 	.word	0x00000018


	//----- nvinfo : EIATTR_FRAME_SIZE
	.align		4
.L_11:
        /*0030*/ 	.byte	0x04, 0x11
        /*0032*/ 	.short	(.L_13 - .L_12)
	.align		4
.L_12:
        /*0034*/ 	.word	index@($__internal_0_$__cuda_sm20_sqrt_rn_f32_slowpath)
        /*0038*/ 	.word	0x00000018


	//----- nvinfo : EIATTR_FRAME_SIZE
	.align		4
.L_13:
        /*003c*/ 	.byte	0x04, 0x11
        /*003e*/ 	.short	(.L_15 - .L_14)
	.align		4
.L_14:
        /*0040*/ 	.word	index@(_Z14tangnet_kernelPfS_S_PKii)
        /*0044*/ 	.word	0x00000018


	//----- nvinfo : EIATTR_MIN_STACK_SIZE
	.align		4
.L_15:
        /*0048*/ 	.byte	0x04, 0x12
        /*004a*/ 	.short	(.L_17 - .L_16)
	.align		4
.L_16:
        /*004c*/ 	.word	index@(_Z14tangnet_kernelPfS_S_PKii)
        /*0050*/ 	.word	0x00000018


	//----- nvinfo : EIATTR_MIN_STACK_SIZE
	.align		4
.L_17:
        /*0054*/ 	.byte	0x04, 0x12
        /*0056*/ 	.short	(.L_19 - .L_18)
	.align		4
.L_18:
        /*0058*/ 	.word	index@(_Z14average_kernelPfS_PKii)
        /*005c*/ 	.word	0x00000000
.L_19:


//--------------------- .nv.compat                --------------------------
	.section	.nv.compat,"",@"SHT_CUDA_COMPAT_INFO"
	.align	4
        /*0000*/ 	.byte	0x02, 0x09, 0x00, 0x00, 0x02, 0x02, 0x01, 0x00, 0x02, 0x05, 0x05, 0x00, 0x03, 0x07, 0x01, 0x01
        /*0010*/ 	.byte	0x02, 0x03, 0x00, 0x00, 0x02, 0x06, 0x01, 0x00, 0x04, 0x0b, 0x08, 0x00, 0x01, 0x00, 0x00, 0x00
        /*0020*/ 	.byte	0x00, 0x00, 0x00, 0x00


//--------------------- .nv.info._Z14tangnet_kernelPfS_S_PKii --------------------------
	.section	.nv.info._Z14tangnet_kernelPfS_S_PKii,"",@"SHT_CUDA_INFO"
	.sectionflags	@""
	.align	4


	//----- nvinfo : EIATTR_CUDA_API_VERSION
	.align		4
        /*0000*/ 	.byte	0x04, 0x37
        /*0002*/ 	.short	(.L_21 - .L_20)
.L_20:
        /*0004*/ 	.word	0x00000082


	//----- nvinfo : EIATTR_KPARAM_INFO
	.align		4
.L_21:
        /*0008*/ 	.byte	0x04, 0x17
        /*000a*/ 	.short	(.L_23 - .L_22)
.L_22:
        /*000c*/ 	.word	0x00000000
        /*0010*/ 	.short	0x0004
        /*0012*/ 	.short	0x0020
        /*0014*/ 	.byte	0x00, 0xf0, 0x11, 0x00


	//----- nvinfo : EIATTR_KPARAM_INFO
	.align		4
.L_23:
        /*0018*/ 	.byte	0x04, 0x17
        /*001a*/ 	.short	(.L_25 - .L_24)
.L_24:
        /*001c*/ 	.word	0x00000000
        /*0020*/ 	.short	0x0003
        /*0022*/ 	.short	0x0018
        /*0024*/ 	.byte	0x00, 0xf5, 0x21, 0x00


	//----- nvinfo : EIATTR_KPARAM_INFO
	.align		4
.L_25:
        /*0028*/ 	.byte	0x04, 0x17
        /*002a*/ 	.short	(.L_27 - .L_26)
.L_26:
        /*002c*/ 	.word	0x00000000
        /*0030*/ 	.short	0x0002
        /*0032*/ 	.short	0x0010
        /*0034*/ 	.byte	0x00, 0xf5, 0x21, 0x00


	//----- nvinfo : EIATTR_KPARAM_INFO
	.align		4
.L_27:
        /*0038*/ 	.byte	0x04, 0x17
        /*003a*/ 	.short	(.L_29 - .L_28)
.L_28:
        /*003c*/ 	.word	0x00000000
        /*0040*/ 	.short	0x0001
        /*0042*/ 	.short	0x0008
        /*0044*/ 	.byte	0x00, 0xf5, 0x21, 0x00


	//----- nvinfo : EIATTR_KPARAM_INFO
	.align		4
.L_29:
        /*0048*/ 	.byte	0x04, 0x17
        /*004a*/ 	.short	(.L_31 - .L_30)
.L_30:
        /*004c*/ 	.word	0x00000000
        /*0050*/ 	.short	0x0000
        /*0052*/ 	.short	0x0000
        /*0054*/ 	.byte	0x00, 0xf5, 0x21, 0x00


	//----- nvinfo : EIATTR_SPARSE_MMA_MASK
	.align		4
.L_31:
        /*0058*/ 	.byte	0x03, 0x50
        /*005a*/ 	.short	0x0000


	//----- nvinfo : EIATTR_MAXREG_COUNT
	.align		4
        /*005c*/ 	.byte	0x03, 0x1b
        /*005e*/ 	.short	0x00ff


	//----- nvinfo : EIATTR_EXTERNS
	.align		4
        /*0060*/ 	.byte	0x04, 0x0f
        /*0062*/ 	.short	(.L_33 - .L_32)


	//   ....[0]....
	.align		4
.L_32:
        /*0064*/ 	.word	index@(vprintf)


	//----- nvinfo : EIATTR_MERCURY_ISA_VERSION
	.align		4
.L_33:
        /*0068*/ 	.byte	0x03, 0x5f
        /*006a*/ 	.short	0x0101


	//----- nvinfo : EIATTR_VRC_CTA_INIT_COUNT
	.align		4
        /*006c*/ 	.byte	0x02, 0x4a
	.zero		1
	.zero		1


	//----- nvinfo : EIATTR_SYSCALL_OFFSETS
	.align		4
        /*0070*/ 	.byte	0x04, 0x46
        /*0072*/ 	.short	(.L_35 - .L_34)


	//   ....[0]....
.L_34:
        /*0074*/ 	.word	0x00000cd0


	//   ....[1]....
        /*0078*/ 	.word	0x00000dc0


	//   ....[2]....
        /*007c*/ 	.word	0x00000ea0


	//   ....[3]....
        /*0080*/ 	.word	0x000010c0


	//----- nvinfo : EIATTR_EXIT_INSTR_OFFSETS
	.align		4
.L_35:
        /*0084*/ 	.byte	0x04, 0x1c
        /*0086*/ 	.short	(.L_37 - .L_36)


	//   ....[0]....
.L_36:
        /*0088*/ 	.word	0x000000e0


	//   ....[1]....
        /*008c*/ 	.word	0x00001500


	//----- nvinfo : EIATTR_CRS_STACK_SIZE
	.align		4
.L_37:
        /*0090*/ 	.byte	0x04, 0x1e
        /*0092*/ 	.short	(.L_39 - .L_38)
.L_38:
        /*0094*/ 	.word	0x00000000


	//----- nvinfo : EIATTR_CBANK_PARAM_SIZE
	.align		4
.L_39:
        /*0098*/ 	.byte	0x03, 0x19
        /*009a*/ 	.short	0x0024


	//----- nvinfo : EIATTR_PARAM_CBANK
	.align		4
        /*009c*/ 	.byte	0x04, 0x0a
        /*009e*/ 	.short	(.L_41 - .L_40)
	.align		4
.L_40:
        /*00a0*/ 	.word	index@(.nv.constant0._Z14tangnet_kernelPfS_S_PKii)
        /*00a4*/ 	.short	0x0380
        /*00a6*/ 	.short	0x0024


	//----- nvinfo : EIATTR_SW_WAR
	.align		4
.L_41:
        /*00a8*/ 	.byte	0x04, 0x36
        /*00aa*/ 	.short	(.L_43 - .L_42)
.L_42:
        /*00ac*/ 	.word	0x00000008
.L_43:


//--------------------- .nv.info._Z14average_kernelPfS_PKii --------------------------
	.section	.nv.info._Z14average_kernelPfS_PKii,"",@"SHT_CUDA_INFO"
	.sectionflags	@""
	.align	4


	//----- nvinfo : EIATTR_CUDA_API_VERSION
	.align		4
        /*0000*/ 	.byte	0x04, 0x37
        /*0002*/ 	.short	(.L_45 - .L_44)
.L_44:
        /*0004*/ 	.word	0x00000082


	//----- nvinfo : EIATTR_KPARAM_INFO
	.align		4
.L_45:
        /*0008*/ 	.byte	0x04, 0x17
        /*000a*/ 	.short	(.L_47 - .L_46)
.L_46:
        /*000c*/ 	.word	0x00000000
        /*0010*/ 	.short	0x0003
        /*0012*/ 	.short	0x0018
        /*0014*/ 	.byte	0x00, 0xf0, 0x11, 0x00


	//----- nvinfo : EIATTR_KPARAM_INFO
	.align		4
.L_47:
        /*0018*/ 	.byte	0x04, 0x17
        /*001a*/ 	.short	(.L_49 - .L_48)
.L_48:
        /*001c*/ 	.word	0x00000000
        /*0020*/ 	.short	0x0002
        /*0022*/ 	.short	0x0010
        /*0024*/ 	.byte	0x00, 0xf5, 0x21, 0x00


	//----- nvinfo : EIATTR_KPARAM_INFO
	.align		4
.L_49:
        /*0028*/ 	.byte	0x04, 0x17
        /*002a*/ 	.short	(.L_51 - .L_50)
.L_50:
        /*002c*/ 	.word	0x00000000
        /*0030*/ 	.short	0x0001
        /*0032*/ 	.short	0x0008
        /*0034*/ 	.byte	0x00, 0xf5, 0x21, 0x00


	//----- nvinfo : EIATTR_KPARAM_INFO
	.align		4
.L_51:
        /*0038*/ 	.byte	0x04, 0x17
        /*003a*/ 	.short	(.L_53 - .L_52)
.L_52:
        /*003c*/ 	.word	0x00000000
        /*0040*/ 	.short	0x0000
        /*0042*/ 	.short	0x0000
        /*0044*/ 	.byte	0x00, 0xf5, 0x21, 0x00


	//----- nvinfo : EIATTR_SPARSE_MMA_MASK
	.align		4
.L_53:
        /*0048*/ 	.byte	0x03, 0x50
        /*004a*/ 	.short	0x0000


	//----- nvinfo : EIATTR_MAXREG_COUNT
	.align		4
        /*004c*/ 	.byte	0x03, 0x1b
        /*004e*/ 	.short	0x00ff


	//----- nvinfo : EIATTR_MERCURY_ISA_VERSION
	.align		4
        /*0050*/ 	.byte	0x03, 0x5f
        /*0052*/ 	.short	0x0101


	//----- nvinfo : EIATTR_VRC_CTA_INIT_COUNT
	.align		4
        /*0054*/ 	.byte	0x02, 0x4a
	.zero		1
	.zero		1


	//----- nvinfo : EIATTR_EXIT_INSTR_OFFSETS
	.align		4
        /*0058*/ 	.byte	0x04, 0x1c
        /*005a*/ 	.short	(.L_55 - .L_54)


	//   ....[0]....
.L_54:
        /*005c*/ 	.word	0x00000090


	//   ....[1]....
        /*0060*/ 	.word	0x000003b0


	//----- nvinfo : EIATTR_CBANK_PARAM_SIZE
	.align		4
.L_55:
        /*0064*/ 	.byte	0x03, 0x19
        /*0066*/ 	.short	0x001c


	//----- nvinfo : EIATTR_PARAM_CBANK
	.align		4
        /*0068*/ 	.byte	0x04, 0x0a
        /*006a*/ 	.short	(.L_57 - .L_56)
	.align		4
.L_56:
        /*006c*/ 	.word	index@(.nv.constant0._Z14average_kernelPfS_PKii)
        /*0070*/ 	.short	0x0380
        /*0072*/ 	.short	0x001c


	//----- nvinfo : EIATTR_SW_WAR
	.align		4
.L_57:
        /*0074*/ 	.byte	0x04, 0x36
        /*0076*/ 	.short	(.L_59 - .L_58)
.L_58:
        /*0078*/ 	.word	0x00000008
.L_59:


//--------------------- .nv.callgraph             --------------------------
	.section	.nv.callgraph,"",@"SHT_CUDA_CALLGRAPH"
	.align	4
	.sectionentsize	8
	.align		4
        /*0000*/ 	.word	0x00000000
	.align		4
        /*0004*/ 	.word	0xffffffff
	.align		4
        /*0008*/ 	.word	index@(_Z14tangnet_kernelPfS_S_PKii)
	.align		4
        /*000c*/ 	.word	index@(vprintf)
	.align		4
        /*0010*/ 	.word	0x00000000
	.align		4
        /*0014*/ 	.word	0xfffffffe
	.align		4
        /*0018*/ 	.word	0x00000000
	.align		4
        /*001c*/ 	.word	0xfffffffd
	.align		4
        /*0020*/ 	.word	0x00000000
	.align		4
        /*0024*/ 	.word	0xfffffffc


//--------------------- .nv.constant4             --------------------------
	.section	.nv.constant4,"a",@progbits
	.align	8
	.align		8
.nv.constant4:
        /*0000*/ 	.dword	vprintf
	.align		8
        /*0008*/ 	.dword	$str
	.align		8
        /*0010*/ 	.dword	$str$1
	.align		8
        /*0018*/ 	.dword	$str$2
	.align		8
        /*0020*/ 	.dword	$str$3


//--------------------- .text._Z14tangnet_kernelPfS_S_PKii --------------------------
	.section	.text._Z14tangnet_kernelPfS_S_PKii,"ax",@progbits
	.align	128
        .global         _Z14tangnet_kernelPfS_S_PKii
        .type           _Z14tangnet_kernelPfS_S_PKii,@function
        .size           _Z14tangnet_kernelPfS_S_PKii,(.L_x_47 - _Z14tangnet_kernelPfS_S_PKii)
        .other          _Z14tangnet_kernelPfS_S_PKii,@"STO_CUDA_ENTRY STV_DEFAULT"
_Z14tangnet_kernelPfS_S_PKii:
.text._Z14tangnet_kernelPfS_S_PKii:
[----:B------:R-:W0:Y:S01]  /*0000*/  LDC R1, c[0x0][0x37c] ;  /* 0x0000df00ff017b82 */ /* 0x000e220000000800 */
[----:B------:R-:W1:Y:S01]  /*0010*/  S2R R40, SR_CTAID.X ;  /* 0x0000000000287919 */ /* 0x000e620000002500 */
[----:B------:R-:W2:Y:S01]  /*0020*/  LDCU UR6, c[0x0][0x2fc] ;  /* 0x00005f80ff0677ac */ /* 0x000ea20008000800 */
[----:B0-----:R-:W-:Y:S01]  /*0030*/  IADD3 R1, PT, PT, R1, -0x18, RZ ;  /* 0xffffffe801017810 */ /* 0x001fe20007ffe0ff */
[----:B------:R-:W1:Y:S01]  /*0040*/  S2R R3, SR_TID.X ;  /* 0x0000000000037919 */ /* 0x000e620000002100 */
[----:B------:R-:W1:Y:S01]  /*0050*/  LDCU UR7, c[0x0][0x360] ;  /* 0x00006c00ff0777ac */ /* 0x000e620008000800 */
[----:B------:R-:W0:Y:S01]  /*0060*/  LDCU UR4, c[0x0][0x3a0] ;  /* 0x00007400ff0477ac */ /* 0x000e220008000800 */
[----:B------:R-:W3:Y:S01]  /*0070*/  LDCU UR5, c[0x0][0x2f8] ;  /* 0x00005f00ff0577ac */ /* 0x000ee20008000800 */
[----:B0-----:R-:W-:Y:S01]  /*0080*/  UIMAD UR4, UR4, 0x3, URZ ;  /* 0x00000003040478a4 */ /* 0x001fe2000f8e02ff */
[----:B---3--:R-:W-:-:S04]  /*0090*/  IADD3 R33, P1, PT, R1, UR5, RZ ;  /* 0x0000000501217c10 */ /* 0x008fc8000ff3e0ff */
[----:B--2---:R-:W-:Y:S01]  /*00a0*/  IADD3.X R32, PT, PT, RZ, UR6, RZ, P1, !PT ;  /* 0x00000006ff207c10 */ /* 0x004fe20008ffe4ff */
[----:B-1----:R-:W-:-:S04]  /*00b0*/  IMAD R40, R40, UR7, R3 ;  /* 0x0000000728287c24 */ /* 0x002fc8000f8e0203 */
[----:B------:R-:W-:-:S05]  /*00c0*/  IMAD R3, R40, 0x3, RZ ;  /* 0x0000000328037824 */ /* 0x000fca00078e02ff */
[----:B------:R-:W-:-:S13]  /*00d0*/  ISETP.GE.AND P0, PT, R3, UR4, PT ;  /* 0x0000000403007c0c */ /* 0x000fda000bf06270 */
[----:B------:R-:W-:Y:S05]  /*00e0*/  @P0 EXIT ;  /* 0x000000000000094d */ /* 0x000fea0003800000 */
[----:B------:R-:W0:Y:S01]  /*00f0*/  LDC.64 R22, c[0x0][0x380] ;  /* 0x0000e000ff167b82 */ /* 0x000e220000000a00 */
[----:B------:R-:W1:Y:S01]  /*0100*/  LDCU.64 UR36, c[0x0][0x358] ;  /* 0x00006b00ff2477ac */ /* 0x000e620008000a00 */
[----:B------:R-:W2:Y:S01]  /*0110*/  LDCU.64 UR38, c[0x0][0x390] ;  /* 0x00007200ff2677ac */ /* 0x000ea20008000a00 */
[----:B0-----:R-:W-:-:S05]  /*0120*/  IMAD.WIDE R22, R3, 0x4, R22 ;  /* 0x0000000403167825 */ /* 0x001fca00078e0216 */
[----:B-1----:R0:W5:Y:S04]  /*0130*/  LDG.E R39, desc[UR36][R22.64] ;  /* 0x0000002416277981 */ /* 0x002168000c1e1900 */
[----:B------:R0:W5:Y:S04]  /*0140*/  LDG.E R38, desc[UR36][R22.64+0x4] ;  /* 0x0000042416267981 */ /* 0x000168000c1e1900 */
[----:B------:R0:W5:Y:S01]  /*0150*/  LDG.E R37, desc[UR36][R22.64+0x8] ;  /* 0x0000082416257981 */ /* 0x000162000c1e1900 */
[----:B------:R-:W-:Y:S01]  /*0160*/  HFMA2 R29, -RZ, RZ, 0, 0 ;  /* 0x00000000ff1d7431 */ /* 0x000fe200000001ff */
[----:B------:R-:W-:Y:S01]  /*0170*/  BSSY.RECONVERGENT B6, `(.L_x_0) ;  /* 0x00000ff000067945 */ /* 0x000fe20003800200 */
[----:B--2---:R-:W-:Y:S01]  /*0180*/  UIADD3 UR38, UP0, UPT, UR38, 0x8, URZ ;  /* 0x0000000826267890 */ /* 0x004fe2000ff1e0ff */
[C---:B------:R-:W-:Y:S01]  /*0190*/  IMAD R36, R40.reuse, 0x9, RZ ;  /* 0x0000000928247824 */ /* 0x040fe200078e02ff */
[----:B------:R-:W-:-:S02]  /*01a0*/  SHF.L.U32 R35, R40, 0x2, RZ ;  /* 0x0000000228237819 */ /* 0x000fc400000006ff */
[----:B------:R-:W-:Y:S01]  /*01b0*/  CS2R R30, SRZ ;  /* 0x00000000001e7805 */ /* 0x000fe2000001ff00 */
[----:B------:R-:W-:Y:S01]  /*01c0*/  IMAD.MOV.U32 R34, RZ, RZ, RZ ;  /* 0x000000ffff227224 */ /* 0x000fe200078e00ff */
[----:B------:R-:W-:-:S12]  /*01d0*/  UIADD3.X UR39, UPT, UPT, URZ, UR39, URZ, UP0, !UPT ;  /* 0x00000027ff277290 */ /* 0x000fd800087fe4ff */
.L_x_25:
[----:B------:R-:W1:Y:S08]  /*01e0*/  LDC.64 R2, c[0x0][0x398] ;  /* 0x0000e600ff027b82 */ /* 0x000e700000000a00 */
[----:B------:R-:W2:Y:S01]  /*01f0*/  LDC.64 R6, c[0x0][0x380] ;  /* 0x0000e000ff067b82 */ /* 0x000ea20000000a00 */
[----:B-1----:R-:W-:-:S05]  /*0200*/  IMAD.WIDE R2, R35, 0x4, R2 ;  /* 0x0000000423027825 */ /* 0x002fca00078e0202 */
[----:B------:R-:W3:Y:S04]  /*0210*/  LDG.E R0, desc[UR36][R2.64] ;  /* 0x0000002402007981 */ /* 0x000ee8000c1e1900 */
[----:B------:R-:W4:Y:S01]  /*0220*/  LDG.E R11, desc[UR36][R2.64+0x4] ;  /* 0x00000424020b7981 */ /* 0x000f22000c1e1900 */
[----:B---3--:R-:W-:-:S04]  /*0230*/  IMAD R5, R0, 0x3, RZ ;  /* 0x0000000300057824 */ /* 0x008fc800078e02ff */
[----:B--2---:R-:W-:-:S05]  /*0240*/  IMAD.WIDE R4, R5, 0x4, R6 ;  /* 0x0000000405047825 */ /* 0x004fca00078e0206 */
[----:B------:R-:W2:Y:S04]  /*0250*/  LDG.E R9, desc[UR36][R4.64+0x4] ;  /* 0x0000042404097981 */ /* 0x000ea8000c1e1900 */
[----:B------:R-:W3:Y:S04]  /*0260*/  LDG.E R8, desc[UR36][R4.64] ;  /* 0x0000002404087981 */ /* 0x000ee8000c1e1900 */
[----:B------:R-:W3:Y:S01]  /*0270*/  LDG.E R10, desc[UR36][R4.64+0x8] ;  /* 0x00000824040a7981 */ /* 0x000ee2000c1e1900 */
[----:B----4-:R-:W-:-:S04]  /*0280*/  IMAD R11, R11, 0x3, RZ ;  /* 0x000000030b0b7824 */ /* 0x010fc800078e02ff */
[----:B------:R-:W-:-:S05]  /*0290*/  IMAD.WIDE R6, R11, 0x4, R6 ;  /* 0x000000040b067825 */ /* 0x000fca00078e0206 */
[----:B------:R-:W4:Y:S04]  /*02a0*/  LDG.E R12, desc[UR36][R6.64] ;  /* 0x00000024060c7981 */ /* 0x000f28000c1e1900 */
[----:B------:R-:W4:Y:S04]  /*02b0*/  LDG.E R11, desc[UR36][R6.64+0x4] ;  /* 0x00000424060b7981 */ /* 0x000f28000c1e1900 */
[----:B------:R-:W4:Y:S01]  /*02c0*/  LDG.E R14, desc[UR36][R6.64+0x8] ;  /* 0x00000824060e7981 */ /* 0x000f22000c1e1900 */
[----:B------:R-:W-:Y:S01]  /*02d0*/  BSSY.RECONVERGENT B0, `(.L_x_1) ;  /* 0x0000016000007945 */ /* 0x000fe20003800200 */
[----:B--2--5:R-:W-:Y:S01]  /*02e0*/  FADD R0, -R38, R9 ;  /* 0x0000000926007221 */ /* 0x024fe20000000100 */
[----:B---3--:R-:W-:-:S03]  /*02f0*/  FADD R8, -R39, R8 ;  /* 0x0000000827087221 */ /* 0x008fc60000000100 */
[----:B------:R-:W-:Y:S01]  /*0300*/  FMUL R3, R0, R0 ;  /* 0x0000000000037220 */ /* 0x000fe20000400000 */
[----:B------:R-:W-:-:S03]  /*0310*/  FADD R2, -R37, R10 ;  /* 0x0000000a25027221 */ /* 0x000fc60000000100 */
[----:B------:R-:W-:-:S04]  /*0320*/  FFMA R3, R8, R8, R3 ;  /* 0x0000000808037223 */ /* 0x000fc80000000003 */
[----:B------:R-:W-:-:S04]  /*0330*/  FFMA R10, R2, R2, R3 ;  /* 0x00000002020a7223 */ /* 0x000fc80000000003 */
[----:B------:R1:W2:Y:S01]  /*0340*/  MUFU.RSQ R13, R10 ;  /* 0x0000000a000d7308 */ /* 0x0002a20000001400 */
[----:B------:R-:W-:-:S04]  /*0350*/  IADD3 R3, PT, PT, R10, -0xd000000, RZ ;  /* 0xf30000000a037810 */ /* 0x000fc80007ffe0ff */
[----:B------:R-:W-:Y:S01]  /*0360*/  ISETP.GT.U32.AND P0, PT, R3, 0x727fffff, PT ;  /* 0x727fffff0300780c */ /* 0x000fe20003f04070 */
[----:B----4-:R-:W-:Y:S01]  /*0370*/  FADD R3, -R39, R12 ;  /* 0x0000000c27037221 */ /* 0x010fe20000000100 */
[----:B------:R-:W-:Y:S01]  /*0380*/  FADD R4, -R38, R11 ;  /* 0x0000000b26047221 */ /* 0x000fe20000000100 */
[----:B------:R-:W-:-:S10]  /*0390*/  FADD R5, -R37, R14 ;  /* 0x0000000e25057221 */ /* 0x000fd40000000100 */
[----:B-12---:R-:W-:Y:S05]  /*03a0*/  @!P0 BRA `(.L_x_2) ;  /* 0x0000000000108947 */ /* 0x006fea0003800000 */
[----:B------:R-:W-:Y:S02]  /*03b0*/  MOV R6, R10 ;  /* 0x0000000a00067202 */ /* 0x000fe40000000f00 */
[----:B------:R-:W-:-:S07]  /*03c0*/  MOV R13, 0x3e0 ;  /* 0x000003e0000d7802 */ /* 0x000fce0000000f00 */
[----:B0-----:R-:W-:Y:S05]  /*03d0*/  CALL.REL.NOINC `($__internal_0_$__cuda_sm20_sqrt_rn_f32_slowpath) ;  /* 0x00000010004c7944 */ /* 0x001fea0003c00000 */
[----:B------:R-:W-:Y:S05]  /*03e0*/  BRA `(.L_x_3) ;  /* 0x0000000000107947 */ /* 0x000fea0003800000 */
.L_x_2:
[----:B------:R-:W-:Y:S01]  /*03f0*/  FMUL.FTZ R9, R10, R13 ;  /* 0x0000000d0a097220 */ /* 0x000fe20000410000 */
[----:B------:R-:W-:-:S03]  /*0400*/  FMUL.FTZ R7, R13, 0.5 ;  /* 0x3f0000000d077820 */ /* 0x000fc60000410000 */
[----:B------:R-:W-:-:S04]  /*0410*/  FFMA R6, -R9, R9, R10 ;  /* 0x0000000909067223 */ /* 0x000fc8000000010a */
[----:B------:R-:W-:-:S07]  /*0420*/  FFMA R9, R6, R7, R9 ;  /* 0x0000000706097223 */ /* 0x000fce0000000009 */
.L_x_3:
[----:B------:R-:W-:Y:S05]  /*0430*/  BSYNC.RECONVERGENT B0 ;  /* 0x0000000000007941 */ /* 0x000fea0003800200 */
.L_x_1:
[----:B------:R-:W1:Y:S01]  /*0440*/  MUFU.RCP R6, R9 ;  /* 0x0000000900067308 */ /* 0x000e620000001000 */
[----:B------:R-:W-:Y:S07]  /*0450*/  BSSY.RECONVERGENT B0, `(.L_x_4) ;  /* 0x000000c000007945 */ /* 0x000fee0003800200 */
[----:B------:R-:W2:Y:S01]  /*0460*/  FCHK P0, R8, R9 ;  /* 0x0000000908007302 */ /* 0x000ea20000000000 */
[----:B-1----:R-:W-:-:S04]  /*0470*/  FFMA R7, R6, -R9, 1 ;  /* 0x3f80000006077423 */ /* 0x002fc80000000809 */
[----:B------:R-:W-:-:S04]  /*0480*/  FFMA R7, R6, R7, R6 ;  /* 0x0000000706077223 */ /* 0x000fc80000000006 */
[----:B------:R-:W-:-:S04]  /*0490*/  FFMA R28, R8, R7, RZ ;  /* 0x00000007081c7223 */ /* 0x000fc800000000ff */
[----:B------:R-:W-:-:S04]  /*04a0*/  FFMA R6, R28, -R9, R8 ;  /* 0x800000091c067223 */ /* 0x000fc80000000008 */
[----:B------:R-:W-:Y:S01]  /*04b0*/  FFMA R28, R7, R6, R28 ;  /* 0x00000006071c7223 */ /* 0x000fe2000000001c */
[----:B--2---:R-:W-:Y:S06]  /*04c0*/  @!P0 BRA `(.L_x_5) ;  /* 0x0000000000108947 */ /* 0x004fec0003800000 */
[----:B------:R-:W-:Y:S01]  /*04d0*/  IMAD.MOV.U32 R7, RZ, RZ, R9 ;  /* 0x000000ffff077224 */ /* 0x000fe200078e0009 */
[----:B------:R-:W-:-:S07]  /*04e0*/  MOV R10, 0x500 ;  /* 0x00000500000a7802 */ /* 0x000fce0000000f00 */
[----:B0-----:R-:W-:Y:S05]  /*04f0*/  CALL.REL.NOINC `($__internal_1_$__cuda_sm3x_div_rn_noftz_f32_slowpath) ;  /* 0x0000001000607944 */ /* 0x001fea0003c00000 */
[----:B------:R-:W-:-:S07]  /*0500*/  MOV R28, R8 ;  /* 0x00000008001c7202 */ /* 0x000fce0000000f00 */
.L_x_5:
[----:B------:R-:W-:Y:S05]  /*0510*/  BSYNC.RECONVERGENT B0 ;  /* 0x0000000000007941 */ /* 0x000fea0003800200 */
.L_x_4:
        /* <DEDUP_REMOVED lines=9> */
[----:B------:R-:W-:Y:S02]  /*05b0*/  MOV R8, R0 ;  /* 0x0000000000087202 */ /* 0x000fe40000000f00 */
[----:B------:R-:W-:Y:S02]  /*05c0*/  MOV R7, R9 ;  /* 0x0000000900077202 */ /* 0x000fe40000000f00 */
[----:B------:R-:W-:-:S07]  /*05d0*/  MOV R10, 0x5f0 ;  /* 0x000005f0000a7802 */ /* 0x000fce0000000f00 */
[----:B0-----:R-:W-:Y:S05]  /*05e0*/  CALL.REL.NOINC `($__internal_1_$__cuda_sm3x_div_rn_noftz_f32_slowpath) ;  /* 0x0000001000247944 */ /* 0x001fea0003c00000 */
[----:B------:R-:W-:-:S07]  /*05f0*/  IMAD.MOV.U32 R27, RZ, RZ, R8 ;  /* 0x000000ffff1b7224 */ /* 0x000fce00078e0008 */
.L_x_7:
[----:B------:R-:W-:Y:S05]  /*0600*/  BSYNC.RECONVERGENT B0 ;  /* 0x0000000000007941 */ /* 0x000fea0003800200 */
.L_x_6:
        /* <DEDUP_REMOVED lines=13> */
[----:B------:R-:W-:-:S07]  /*06e0*/  MOV R26, R8 ;  /* 0x00000008001a7202 */ /* 0x000fce0000000f00 */
.L_x_9:
[----:B------:R-:W-:Y:S05]  /*06f0*/  BSYNC.RECONVERGENT B0 ;  /* 0x0000000000007941 */ /* 0x000fea0003800200 */
.L_x_8:
[----:B------:R-:W-:Y:S01]  /*0700*/  FMUL R0, R4, R4 ;  /* 0x0000000404007220 */ /* 0x000fe20000400000 */
[----:B------:R-:W-:Y:S03]  /*0710*/  BSSY.RECONVERGENT B0, `(.L_x_10) ;  /* 0x000000f000007945 */ /* 0x000fe60003800200 */
[----:B------:R-:W-:-:S04]  /*0720*/  FFMA R0, R3, R3, R0 ;  /* 0x0000000303007223 */ /* 0x000fc80000000000 */
[----:B------:R-:W-:-:S04]  /*0730*/  FFMA R6, R5, R5, R0 ;  /* 0x0000000505067223 */ /* 0x000fc80000000000 */
[----:B------:R-:W-:Y:S01]  /*0740*/  VIADD R0, R6, 0xf3000000 ;  /* 0xf300000006007836 */ /* 0x000fe20000000000 */
[----:B------:R1:W2:Y:S04]  /*0750*/  MUFU.RSQ R7, R6 ;  /* 0x0000000600077308 */ /* 0x0002a80000001400 */
[----:B------:R-:W-:-:S13]  /*0760*/  ISETP.GT.U32.AND P0, PT, R0, 0x727fffff, PT ;  /* 0x727fffff0000780c */ /* 0x000fda0003f04070 */
[----:B-12---:R-:W-:Y:S05]  /*0770*/  @!P0 BRA `(.L_x_11) ;  /* 0x0000000000108947 */ /* 0x006fea0003800000 */
[----:B------:R-:W-:-:S07]  /*0780*/  MOV R13, 0x7a0 ;  /* 0x000007a0000d7802 */ /* 0x000fce0000000f00 */
[----:B0-----:R-:W-:Y:S05]  /*0790*/  CALL.REL.NOINC `($__internal_0_$__cuda_sm20_sqrt_rn_f32_slowpath) ;  /* 0x0000000c005c7944 */ /* 0x001fea0003c00000 */
[----:B------:R-:W-:Y:S01]  /*07a0*/  MOV R0, R9 ;  /* 0x0000000900007202 */ /* 0x000fe20000000f00 */
[----:B------:R-:W-:Y:S06]  /*07b0*/  BRA `(.L_x_12) ;  /* 0x0000000000107947 */ /* 0x000fec0003800000 */
.L_x_11:
[----:B------:R-:W-:Y:S01]  /*07c0*/  FMUL.FTZ R0, R6, R7 ;  /* 0x0000000706007220 */ /* 0x000fe20000410000 */
[----:B------:R-:W-:-:S03]  /*07d0*/  FMUL.FTZ R2, R7, 0.5 ;  /* 0x3f00000007027820 */ /* 0x000fc60000410000 */
[----:B------:R-:W-:-:S04]  /*07e0*/  FFMA R7, -R0, R0, R6 ;  /* 0x0000000000077223 */ /* 0x000fc80000000106 */
[----:B------:R-:W-:-:S07]  /*07f0*/  FFMA R0, R7, R2, R0 ;  /* 0x0000000207007223 */ /* 0x000fce0000000000 */
.L_x_12:
[----:B------:R-:W-:Y:S05]  /*0800*/  BSYNC.RECONVERGENT B0 ;  /* 0x0000000000007941 */ /* 0x000fea0003800200 */
.L_x_10:
        /* <DEDUP_REMOVED lines=14> */
.L_x_14:
[----:B------:R-:W-:Y:S05]  /*08f0*/  BSYNC.RECONVERGENT B0 ;  /* 0x0000000000007941 */ /* 0x000fea0003800200 */
.L_x_13:
        /* <DEDUP_REMOVED lines=14> */
.L_x_16:
[----:B------:R-:W-:Y:S05]  /*09e0*/  BSYNC.RECONVERGENT B0 ;  /* 0x0000000000007941 */ /* 0x000fea0003800200 */
.L_x_15:
        /* <DEDUP_REMOVED lines=10> */
[----:B------:R-:W-:Y:S02]  /*0a90*/  MOV R7, R0 ;  /* 0x0000000000077202 */ /* 0x000fe40000000f00 */
[----:B------:R-:W-:-:S07]  /*0aa0*/  MOV R10, 0xac0 ;  /* 0x00000ac0000a7802 */ /* 0x000fce0000000f00 */
[----:B0-----:R-:W-:Y:S05]  /*0ab0*/  CALL.REL.NOINC `($__internal_1_$__cuda_sm3x_div_rn_noftz_f32_slowpath) ;  /* 0x0000000800f07944 */ /* 0x001fea0003c00000 */
[----:B------:R-:W-:-:S07]  /*0ac0*/  MOV R2, R8 ;  /* 0x0000000800027202 */ /* 0x000fce0000000f00 */
.L_x_18:
[----:B------:R-:W-:Y:S05]  /*0ad0*/  BSYNC.RECONVERGENT B0 ;  /* 0x0000000000007941 */ /* 0x000fea0003800200 */
.L_x_17:
[----:B------:R-:W-:Y:S01]  /*0ae0*/  ISETP.NE.AND P0, PT, R34, RZ, PT ;  /* 0x000000ff2200720c */ /* 0x000fe20003f05270 */
[-C--:B------:R-:W-:Y:S01]  /*0af0*/  FMUL R4, R19, R27.reuse ;  /* 0x0000001b13047220 */ /* 0x080fe20000400000 */
[C---:B------:R-:W-:Y:S01]  /*0b00*/  FMUL R3, R25.reuse, R26 ;  /* 0x0000001a19037220 */ /* 0x040fe20000400000 */
[-C--:B------:R-:W-:Y:S01]  /*0b10*/  FMUL R0, R2, R28.reuse ;  /* 0x0000001c02007220 */ /* 0x080fe20000400000 */
[----:B------:R-:W-:Y:S01]  /*0b20*/  ISETP.EQ.AND P1, PT, R40, 0x64, !P0 ;  /* 0x000000642800780c */ /* 0x000fe20004722270 */
[----:B------:R-:W-:Y:S01]  /*0b30*/  FFMA R25, R25, R28, -R4 ;  /* 0x0000001c19197223 */ /* 0x000fe20000000804 */
[-C--:B------:R-:W-:Y:S01]  /*0b40*/  FFMA R24, R2, R27.reuse, -R3 ;  /* 0x0000001b02187223 */ /* 0x080fe20000000803 */
[-C--:B------:R-:W-:Y:S01]  /*0b50*/  FFMA R19, R19, R26.reuse, -R0 ;  /* 0x0000001a13137223 */ /* 0x080fe20000000800 */
[----:B------:R-:W-:Y:S01]  /*0b60*/  BSSY.RECONVERGENT B7, `(.L_x_19) ;  /* 0x0000035000077945 */ /* 0x000fe20003800200 */
[-C--:B------:R-:W-:Y:S01]  /*0b70*/  FMUL R18, R25, R27.reuse ;  /* 0x0000001b19127220 */ /* 0x080fe20000400000 */
[C---:B------:R-:W-:Y:S01]  /*0b80*/  FMUL R0, R24.reuse, R26 ;  /* 0x0000001a18007220 */ /* 0x040fe20000400000 */
[C---:B------:R-:W-:Y:S01]  /*0b90*/  FMUL R3, R19.reuse, R28 ;  /* 0x0000001c13037220 */ /* 0x040fe20000400000 */
[----:B------:R-:W-:Y:S01]  /*0ba0*/  P2R R41, PR, RZ, 0x2 ;  /* 0x00000002ff297803 */ /* 0x000fe20000000000 */
[----:B------:R-:W-:Y:S01]  /*0bb0*/  FFMA R18, R19, R26, -R18 ;  /* 0x0000001a13127223 */ /* 0x000fe20000000812 */
[----:B------:R-:W-:Y:S01]  /*0bc0*/  FFMA R17, R25, R28, -R0 ;  /* 0x0000001c19117223 */ /* 0x000fe20000000800 */
[----:B------:R-:W-:-:S02]  /*0bd0*/  FFMA R16, R24, R27, -R3 ;  /* 0x0000001b18107223 */ /* 0x000fc40000000803 */
[----:B------:R-:W-:Y:S05]  /*0be0*/  @!P1 BRA `(.L_x_20) ;  /* 0x0000000000b09947 */ /* 0x000fea0003800000 */
[----:B------:R-:W1:Y:S01]  /*0bf0*/  F2F.F64.F32 R12, R28 ;  /* 0x0000001c000c7310 */ /* 0x000e620000201800 */
[----:B------:R-:W-:Y:S01]  /*0c00*/  MOV R2, 0x0 ;  /* 0x0000000000027802 */ /* 0x000fe20000000f00 */
[----:B------:R-:W2:Y:S01]  /*0c10*/  LDCU.64 UR4, c[0x4][0x8] ;  /* 0x01000100ff0477ac */ /* 0x000ea20008000a00 */
[----:B------:R-:W-:Y:S02]  /*0c20*/  MOV R6, R33 ;  /* 0x0000002100067202 */ /* 0x000fe40000000f00 */
[----:B------:R-:W-:Y:S02]  /*0c30*/  MOV R7, R32 ;  /* 0x0000002000077202 */ /* 0x000fe40000000f00 */
[----:B------:R-:W3:Y:S01]  /*0c40*/  LDC.64 R2, c[0x4][R2] ;  /* 0x0100000002027b82 */ /* 0x000ee20000000a00 */
[----:B------:R-:W4:Y:S01]  /*0c50*/  F2F.F64.F32 R10, R27 ;  /* 0x0000001b000a7310 */ /* 0x000f220000201800 */
[----:B-1----:R1:W-:Y:S07]  /*0c60*/  STL.64 [R1], R12 ;  /* 0x0000000c01007387 */ /* 0x0023ee0000100a00 */
[----:B------:R-:W5:Y:S01]  /*0c70*/  F2F.F64.F32 R8, R26 ;  /* 0x0000001a00087310 */ /* 0x000f620000201800 */
[----:B--2---:R-:W-:Y:S01]  /*0c80*/  MOV R4, UR4 ;  /* 0x0000000400047c02 */ /* 0x004fe20008000f00 */
[----:B------:R-:W-:Y:S01]  /*0c90*/  IMAD.U32 R5, RZ, RZ, UR5 ;  /* 0x00000005ff057e24 */ /* 0x000fe2000f8e00ff */
[----:B----4-:R1:W-:Y:S04]  /*0ca0*/  STL.64 [R1+0x8], R10 ;  /* 0x0000080a01007387 */ /* 0x0103e80000100a00 */
[----:B-----5:R1:W-:Y:S02]  /*0cb0*/  STL.64 [R1+0x10], R8 ;  /* 0x0000100801007387 */ /* 0x0203e40000100a00 */
[----:B------:R-:W-:-:S07]  /*0cc0*/  LEPC R20, `(.L_x_21) ;  /* 0x000000001014794e */ /* 0x000fce0000000000 */
[----:B01-3--:R-:W-:Y:S05]  /*0cd0*/  CALL.ABS.NOINC R2 ;  /* 0x0000000002007343 */ /* 0x00bfea0003c00000 */
.L_x_21:
[----:B------:R-:W0:Y:S01]  /*0ce0*/  F2F.F64.F32 R12, R18 ;  /* 0x00000012000c7310 */ /* 0x000e220000201800 */
[----:B------:R-:W-:Y:S01]  /*0cf0*/  MOV R42, 0x0 ;  /* 0x00000000002a7802 */ /* 0x000fe20000000f00 */
[----:B------:R-:W1:Y:S01]  /*0d00*/  LDCU.64 UR4, c[0x4][0x10] ;  /* 0x01000200ff0477ac */ /* 0x000e620008000a00 */
[----:B------:R-:W-:Y:S02]  /*0d10*/  MOV R6, R33 ;  /* 0x0000002100067202 */ /* 0x000fe40000000f00 */
[----:B------:R2:W3:Y:S01]  /*0d20*/  LDC.64 R2, c[0x4][R42] ;  /* 0x010000002a027b82 */ /* 0x0004e20000000a00 */
[----:B------:R-:W-:Y:S02]  /*0d30*/  MOV R7, R32 ;  /* 0x0000002000077202 */ /* 0x000fe40000000f00 */
[----:B------:R-:W4:Y:S01]  /*0d40*/  F2F.F64.F32 R10, R17 ;  /* 0x00000011000a7310 */ /* 0x000f220000201800 */
[----:B0-----:R2:W-:Y:S07]  /*0d50*/  STL.64 [R1], R12 ;  /* 0x0000000c01007387 */ /* 0x0015ee0000100a00 */
[----:B------:R-:W0:Y:S01]  /*0d60*/  F2F.F64.F32 R8, R16 ;  /* 0x0000001000087310 */ /* 0x000e220000201800 */
[----:B-1----:R-:W-:Y:S01]  /*0d70*/  MOV R4, UR4 ;  /* 0x0000000400047c02 */ /* 0x002fe20008000f00 */
[----:B------:R-:W-:Y:S01]  /*0d80*/  IMAD.U32 R5, RZ, RZ, UR5 ;  /* 0x00000005ff057e24 */ /* 0x000fe2000f8e00ff */
[----:B----4-:R2:W-:Y:S04]  /*0d90*/  STL.64 [R1+0x8], R10 ;  /* 0x0000080a01007387 */ /* 0x0105e80000100a00 */
[----:B0-----:R2:W-:Y:S02]  /*0da0*/  STL.64 [R1+0x10], R8 ;  /* 0x0000100801007387 */ /* 0x0015e40000100a00 */
[----:B------:R-:W-:-:S07]  /*0db0*/  LEPC R20, `(.L_x_22) ;  /* 0x000000001014794e */ /* 0x000fce0000000000 */
[----:B--23--:R-:W-:Y:S05]  /*0dc0*/  CALL.ABS.NOINC R2 ;  /* 0x0000000002007343 */ /* 0x00cfea0003c00000 */
.L_x_22:
[----:B------:R-:W0:Y:S01]  /*0dd0*/  F2F.F64.F32 R12, R24 ;  /* 0x00000018000c7310 */ /* 0x000e220000201800 */
[----:B------:R1:W2:Y:S01]  /*0de0*/  LDC.64 R2, c[0x4][R42] ;  /* 0x010000002a027b82 */ /* 0x0002a20000000a00 */
[----:B------:R-:W3:Y:S01]  /*0df0*/  LDCU.64 UR4, c[0x4][0x18] ;  /* 0x01000300ff0477ac */ /* 0x000ee20008000a00 */
[----:B------:R-:W-:Y:S02]  /*0e00*/  MOV R6, R33 ;  /* 0x0000002100067202 */ /* 0x000fe40000000f00 */
[----:B------:R-:W-:-:S03]  /*0e10*/  MOV R7, R32 ;  /* 0x0000002000077202 */ /* 0x000fc60000000f00 */
[----:B------:R-:W4:Y:S01]  /*0e20*/  F2F.F64.F32 R10, R19 ;  /* 0x00000013000a7310 */ /* 0x000f220000201800 */
[----:B0-----:R1:W-:Y:S07]  /*0e30*/  STL.64 [R1], R12 ;  /* 0x0000000c01007387 */ /* 0x0013ee0000100a00 */
[----:B------:R-:W0:Y:S01]  /*0e40*/  F2F.F64.F32 R8, R25 ;  /* 0x0000001900087310 */ /* 0x000e220000201800 */
[----:B---3--:R-:W-:Y:S01]  /*0e50*/  MOV R4, UR4 ;  /* 0x0000000400047c02 */ /* 0x008fe20008000f00 */
[----:B------:R-:W-:Y:S01]  /*0e60*/  IMAD.U32 R5, RZ, RZ, UR5 ;  /* 0x00000005ff057e24 */ /* 0x000fe2000f8e00ff */
[----:B----4-:R1:W-:Y:S04]  /*0e70*/  STL.64 [R1+0x8], R10 ;  /* 0x0000080a01007387 */ /* 0x0103e80000100a00 */
[----:B0-----:R1:W-:Y:S02]  /*0e80*/  STL.64 [R1+0x10], R8 ;  /* 0x0000100801007387 */ /* 0x0013e40000100a00 */
[----:B------:R-:W-:-:S07]  /*0e90*/  LEPC R20, `(.L_x_20) ;  /* 0x000000001014794e */ /* 0x000fce0000000000 */
[----:B-12---:R-:W-:Y:S05]  /*0ea0*/  CALL.ABS.NOINC R2 ;  /* 0x0000000002007343 */ /* 0x006fea0003c00000 */
.L_x_20:
[----:B------:R-:W-:Y:S05]  /*0eb0*/  BSYNC.RECONVERGENT B7 ;  /* 0x0000000000077941 */ /* 0x000fea0003800200 */
.L_x_19:
[----:B------:R-:W-:Y:S01]  /*0ec0*/  MOV R2, UR38 ;  /* 0x0000002600027c02 */ /* 0x000fe20008000f00 */
[----:B------:R-:W-:Y:S01]  /*0ed0*/  IMAD.U32 R3, RZ, RZ, UR39 ;  /* 0x00000027ff037e24 */ /* 0x000fe2000f8e00ff */
[----:B------:R-:W-:-:S03]  /*0ee0*/  ISETP.NE.AND P6, PT, R41, RZ, PT ;  /* 0x000000ff2900720c */ /* 0x000fc60003fc5270 */
[----:B------:R-:W-:-:S05]  /*0ef0*/  IMAD.WIDE R2, R36, 0x4, R2 ;  /* 0x0000000424027825 */ /* 0x000fca00078e0202 */
[----:B------:R-:W2:Y:S04]  /*0f00*/  LDG.E R0, desc[UR36][R2.64+-0x4] ;  /* 0xfffffc2402007981 */ /* 0x000ea8000c1e1900 */
[----:B------:R-:W3:Y:S04]  /*0f10*/  LDG.E R5, desc[UR36][R2.64+-0x8] ;  /* 0xfffff82402057981 */ /* 0x000ee8000c1e1900 */
[----:B------:R-:W4:Y:S01]  /*0f20*/  LDG.E R6, desc[UR36][R2.64] ;  /* 0x0000002402067981 */ /* 0x000f22000c1e1900 */
[----:B------:R-:W-:Y:S01]  /*0f30*/  BSSY.RECONVERGENT B7, `(.L_x_23) ;  /* 0x000001a000077945 */ /* 0x000fe20003800200 */
[-C--:B--2---:R-:W-:Y:S01]  /*0f40*/  FMUL R17, R17, R0.reuse ;  /* 0x0000000011117220 */ /* 0x084fe20000400000 */
[----:B------:R-:W-:Y:S01]  /*0f50*/  FMUL R4, R0, R27 ;  /* 0x0000001b00047220 */ /* 0x000fe20000400000 */
[----:B------:R-:W-:-:S02]  /*0f60*/  FMUL R19, R19, R0 ;  /* 0x0000000013137220 */ /* 0x000fc40000400000 */
[-C--:B---3--:R-:W-:Y:S01]  /*0f70*/  FFMA R17, R18, R5.reuse, R17 ;  /* 0x0000000512117223 */ /* 0x088fe20000000011 */
[----:B------:R-:W-:Y:S01]  /*0f80*/  FFMA R7, R5, R28, R4 ;  /* 0x0000001c05077223 */ /* 0x000fe20000000004 */
[----:B------:R-:W-:Y:S02]  /*0f90*/  FFMA R24, R24, R5, R19 ;  /* 0x0000000518187223 */ /* 0x000fe40000000013 */
[----:B----4-:R-:W-:Y:S01]  /*0fa0*/  FFMA R17, R16, R6, R17 ;  /* 0x0000000610117223 */ /* 0x010fe20000000011 */
[----:B------:R-:W-:Y:S01]  /*0fb0*/  FFMA R26, R6, R26, R7 ;  /* 0x0000001a061a7223 */ /* 0x000fe20000000007 */
[----:B------:R-:W-:Y:S01]  /*0fc0*/  FFMA R16, R25, R6, R24 ;  /* 0x0000000619107223 */ /* 0x000fe20000000018 */
[----:B------:R-:W-:Y:S06]  /*0fd0*/  @!P6 BRA `(.L_x_24) ;  /* 0x00000000003ce947 */ /* 0x000fec0003800000 */
[----:B------:R-:W1:Y:S01]  /*0fe0*/  F2F.F64.F32 R8, R26 ;  /* 0x0000001a00087310 */ /* 0x000e620000201800 */
[----:B------:R-:W-:Y:S01]  /*0ff0*/  MOV R2, 0x0 ;  /* 0x0000000000027802 */ /* 0x000fe20000000f00 */
[----:B------:R-:W2:Y:S01]  /*1000*/  LDCU.64 UR4, c[0x4][0x20] ;  /* 0x01000400ff0477ac */ /* 0x000ea20008000a00 */
[----:B------:R-:W-:Y:S01]  /*1010*/  MOV R6, R33 ;  /* 0x0000002100067202 */ /* 0x000fe20000000f00 */
[----:B------:R-:W-:-:S03]  /*1020*/  IMAD.MOV.U32 R7, RZ, RZ, R32 ;  /* 0x000000ffff077224 */ /* 0x000fc600078e0020 */
[----:B------:R-:W3:Y:S01]  /*1030*/  LDC.64 R2, c[0x4][R2] ;  /* 0x0100000002027b82 */ /* 0x000ee20000000a00 */
[----:B------:R-:W4:Y:S01]  /*1040*/  F2F.F64.F32 R10, R17 ;  /* 0x00000011000a7310 */ /* 0x000f220000201800 */
[----:B-1----:R1:W-:Y:S07]  /*1050*/  STL.64 [R1], R8 ;  /* 0x0000000801007387 */ /* 0x0023ee0000100a00 */
[----:B------:R-:W5:Y:S01]  /*1060*/  F2F.F64.F32 R12, R16 ;  /* 0x00000010000c7310 */ /* 0x000f620000201800 */
[----:B--2---:R-:W-:-:S02]  /*1070*/  MOV R4, UR4 ;  /* 0x0000000400047c02 */ /* 0x004fc40008000f00 */
[----:B------:R-:W-:Y:S01]  /*1080*/  MOV R5, UR5 ;  /* 0x0000000500057c02 */ /* 0x000fe20008000f00 */
[----:B----4-:R1:W-:Y:S04]  /*1090*/  STL.64 [R1+0x8], R10 ;  /* 0x0000080a01007387 */ /* 0x0103e80000100a00 */
[----:B-----5:R1:W-:Y:S02]  /*10a0*/  STL.64 [R1+0x10], R12 ;  /* 0x0000100c01007387 */ /* 0x0203e40000100a00 */
[----:B------:R-:W-:-:S07]  /*10b0*/  LEPC R20, `(.L_x_24) ;  /* 0x000000001014794e */ /* 0x000fce0000000000 */
[----:B01-3--:R-:W-:Y:S05]  /*10c0*/  CALL.ABS.NOINC R2 ;  /* 0x0000000002007343 */ /* 0x00bfea0003c00000 */
.L_x_24:
[----:B------:R-:W-:Y:S05]  /*10d0*/  BSYNC.RECONVERGENT B7 ;  /* 0x0000000000077941 */ /* 0x000fea0003800200 */
.L_x_23:
[----:B------:R-:W-:Y:S01]  /*10e0*/  IADD3 R34, PT, PT, R34, 0x1, RZ ;  /* 0x0000000122227810 */ /* 0x000fe20007ffe0ff */
[----:B------:R-:W-:Y:S01]  /*10f0*/  FADD R31, R26, R31 ;  /* 0x0000001f1a1f7221 */ /* 0x000fe20000000000 */
[----:B------:R-:W-:Y:S01]  /*1100*/  FADD R30, R17, R30 ;  /* 0x0000001e111e7221 */ /* 0x000fe20000000000 */
[----:B------:R-:W-:Y:S01]  /*1110*/  FADD R29, R16, R29 ;  /* 0x0000001d101d7221 */ /* 0x000fe20000000000 */
[----:B------:R-:W-:Y:S02]  /*1120*/  ISETP.NE.AND P0, PT, R34, 0x3, PT ;  /* 0x000000032200780c */ /* 0x000fe40003f05270 */
[----:B------:R-:W-:Y:S02]  /*1130*/  IADD3 R36, PT, PT, R36, 0x3, RZ ;  /* 0x0000000324247810 */ /* 0x000fe40007ffe0ff */
[----:B------:R-:W-:-:S09]  /*1140*/  IADD3 R35, PT, PT, R35, 0x1, RZ ;  /* 0x0000000123237810 */ /* 0x000fd20007ffe0ff */
[----:B------:R-:W-:Y:S05]  /*1150*/  @P0 BRA `(.L_x_25) ;  /* 0xfffffff000200947 */ /* 0x000fea000383ffff */
[----:B------:R-:W-:Y:S05]  /*1160*/  BSYNC.RECONVERGENT B6 ;  /* 0x0000000000067941 */ /* 0x000fea0003800200 */
.L_x_0:
[----:B------:R1:W5:Y:S01]  /*1170*/  LDG.E R0, desc[UR36][R22.64] ;  /* 0x0000002416007981 */ /* 0x000362000c1e1900 */
[----:B------:R-:W-:Y:S02]  /*1180*/  HFMA2 R2, -RZ, RZ, 2.125, 0 ;  /* 0x40400000ff027431 */ /* 0x000fe400000001ff */
[----:B------:R-:W-:Y:S01]  /*1190*/  IMAD.MOV.U32 R3, RZ, RZ, 0x3eaaaaab ;  /* 0x3eaaaaabff037424 */ /* 0x000fe200078e00ff */
[----:B------:R-:W2:Y:S01]  /*11a0*/  FCHK P0, R31, 3 ;  /* 0x404000001f007902 */ /* 0x000ea20000000000 */
[----:B------:R-:W-:Y:S02]  /*11b0*/  BSSY.RECONVERGENT B0, `(.L_x_26) ;  /* 0x000000c000007945 */ /* 0x000fe40003800200 */
[----:B------:R-:W-:-:S04]  /*11c0*/  FFMA R2, R3, -R2, 1 ;  /* 0x3f80000003027423 */ /* 0x000fc80000000802 */
[----:B------:R-:W-:-:S04]  /*11d0*/  FFMA R2, R2, R3, 0.3333333432674407959 ;  /* 0x3eaaaaab02027423 */ /* 0x000fc80000000003 */
[----:B------:R-:W-:-:S04]  /*11e0*/  FFMA R3, R31, R2, RZ ;  /* 0x000000021f037223 */ /* 0x000fc800000000ff */
[----:B------:R-:W-:-:S04]  /*11f0*/  FFMA R4, R3, -3, R31 ;  /* 0xc040000003047823 */ /* 0x000fc8000000001f */
[----:B------:R-:W-:Y:S01]  /*1200*/  FFMA R3, R2, R4, R3 ;  /* 0x0000000402037223 */ /* 0x000fe20000000003 */
[----:B-12---:R-:W-:Y:S06]  /*1210*/  @!P0 BRA `(.L_x_27) ;  /* 0x0000000000148947 */ /* 0x006fec0003800000 */
[----:B------:R-:W-:Y:S02]  /*1220*/  MOV R8, R31 ;  /* 0x0000001f00087202 */ /* 0x000fe40000000f00 */
[----:B------:R-:W-:Y:S02]  /*1230*/  MOV R7, 0x40400000 ;  /* 0x4040000000077802 */ /* 0x000fe40000000f00 */
[----:B------:R-:W-:-:S07]  /*1240*/  MOV R10, 0x1260 ;  /* 0x00001260000a7802 */ /* 0x000fce0000000f00 */
[----:B0----5:R-:W-:Y:S05]  /*1250*/  CALL.REL.NOINC `($__internal_1_$__cuda_sm3x_div_rn_noftz_f32_slowpath) ;  /* 0x0000000400087944 */ /* 0x021fea0003c00000 */
[----:B------:R-:W-:-:S07]  /*1260*/  IMAD.MOV.U32 R3, RZ, RZ, R8 ;  /* 0x000000ffff037224 */ /* 0x000fce00078e0008 */
.L_x_27:
[----:B------:R-:W-:Y:S05]  /*1270*/  BSYNC.RECONVERGENT B0 ;  /* 0x0000000000007941 */ /* 0x000fea0003800200 */
.L_x_26:
[----:B------:R1:W5:Y:S01]  /*1280*/  LDG.E R2, desc[UR36][R22.64+0x4] ;  /* 0x0000042416027981 */ /* 0x000362000c1e1900 */
[----:B------:R-:W-:Y:S02]  /*1290*/  HFMA2 R5, -RZ, RZ, 2.125, 0 ;  /* 0x40400000ff057431 */ /* 0x000fe400000001ff */
[----:B-----5:R-:W-:Y:S01]  /*12a0*/  FADD R3, R0, R3 ;  /* 0x0000000300037221 */ /* 0x020fe20000000000 */
[----:B------:R-:W-:Y:S01]  /*12b0*/  MOV R0, 0x3eaaaaab ;  /* 0x3eaaaaab00007802 */ /* 0x000fe20000000f00 */
[----:B------:R-:W2:Y:S01]  /*12c0*/  FCHK P0, R30, 3 ;  /* 0x404000001e007902 */ /* 0x000ea20000000000 */
[----:B------:R-:W-:Y:S02]  /*12d0*/  BSSY.RECONVERGENT B0, `(.L_x_28) ;  /* 0x000000d000007945 */ /* 0x000fe40003800200 */
[----:B------:R1:W-:Y:S01]  /*12e0*/  STG.E desc[UR36][R22.64], R3 ;  /* 0x0000000316007986 */ /* 0x0003e2000c101924 */
[----:B------:R-:W-:-:S04]  /*12f0*/  FFMA R5, R0, -R5, 1 ;  /* 0x3f80000000057423 */ /* 0x000fc80000000805 */
[----:B------:R-:W-:-:S04]  /*1300*/  FFMA R4, R5, R0, 0.3333333432674407959 ;  /* 0x3eaaaaab05047423 */ /* 0x000fc80000000000 */
[----:B------:R-:W-:-:S04]  /*1310*/  FFMA R5, R30, R4, RZ ;  /* 0x000000041e057223 */ /* 0x000fc800000000ff */
[----:B------:R-:W-:-:S04]  /*1320*/  FFMA R0, R5, -3, R30 ;  /* 0xc040000005007823 */ /* 0x000fc8000000001e */
[----:B------:R-:W-:Y:S01]  /*1330*/  FFMA R5, R4, R0, R5 ;  /* 0x0000000004057223 */ /* 0x000fe20000000005 */
[----:B-12---:R-:W-:Y:S06]  /*1340*/  @!P0 BRA `(.L_x_29) ;  /* 0x0000000000148947 */ /* 0x006fec0003800000 */
[----:B------:R-:W-:Y:S01]  /*1350*/  MOV R8, R30 ;  /* 0x0000001e00087202 */ /* 0x000fe20000000f00 */
[----:B------:R-:W-:Y:S01]  /*1360*/  IMAD.MOV.U32 R7, RZ, RZ, 0x40400000 ;  /* 0x40400000ff077424 */ /* 0x000fe200078e00ff */
[----:B------:R-:W-:-:S07]  /*1370*/  MOV R10, 0x1390 ;  /* 0x00001390000a7802 */ /* 0x000fce0000000f00 */
[----:B0-----:R-:W-:Y:S05]  /*1380*/  CALL.REL.NOINC `($__internal_1_$__cuda_sm3x_div_rn_noftz_f32_slowpath) ;  /* 0x0000000000bc7944 */ /* 0x001fea0003c00000 */
[----:B------:R-:W-:-:S07]  /*1390*/  MOV R5, R8 ;  /* 0x0000000800057202 */ /* 0x000fce0000000f00 */
.L_x_29:
[----:B------:R-:W-:Y:S05]  /*13a0*/  BSYNC.RECONVERGENT B0 ;  /* 0x0000000000007941 */ /* 0x000fea0003800200 */
.L_x_28:
[----:B------:R1:W5:Y:S01]  /*13b0*/  LDG.E R0, desc[UR36][R22.64+0x8] ;  /* 0x0000082416007981 */ /* 0x000362000c1e1900 */
[----:B------:R-:W-:Y:S01]  /*13c0*/  FADD R5, R2, R5 ;  /* 0x0000000502057221 */ /* 0x000fe20000000000 */
[----:B------:R-:W-:Y:S01]  /*13d0*/  HFMA2 R2, -RZ, RZ, 1.666015625, -0.052093505859375 ;  /* 0x3eaaaaabff027431 */ /* 0x000fe200000001ff */
[----:B------:R-:W-:Y:S01]  /*13e0*/  MOV R3, 0x40400000 ;  /* 0x4040000000037802 */ /* 0x000fe20000000f00 */
[----:B------:R-:W2:Y:S01]  /*13f0*/  FCHK P0, R29, 3 ;  /* 0x404000001d007902 */ /* 0x000ea20000000000 */
[----:B------:R-:W-:Y:S01]  /*1400*/  BSSY.RECONVERGENT B0, `(.L_x_30) ;  /* 0x000000d000007945 */ /* 0x000fe20003800200 */
[----:B------:R1:W-:Y:S02]  /*1410*/  STG.E desc[UR36][R22.64+0x4], R5 ;  /* 0x0000040516007986 */ /* 0x0003e4000c101924 */
[----:B------:R-:W-:-:S04]  /*1420*/  FFMA R3, R2, -R3, 1 ;  /* 0x3f80000002037423 */ /* 0x000fc80000000803 */
[----:B------:R-:W-:-:S04]  /*1430*/  FFMA R7, R3, R2, 0.3333333432674407959 ;  /* 0x3eaaaaab03077423 */ /* 0x000fc80000000002 */
[----:B------:R-:W-:-:S04]  /*1440*/  FFMA R2, R29, R7, RZ ;  /* 0x000000071d027223 */ /* 0x000fc800000000ff */
[----:B------:R-:W-:-:S04]  /*1450*/  FFMA R3, R2, -3, R29 ;  /* 0xc040000002037823 */ /* 0x000fc8000000001d */
[----:B------:R-:W-:Y:S01]  /*1460*/  FFMA R3, R7, R3, R2 ;  /* 0x0000000307037223 */ /* 0x000fe20000000002 */
[----:B-12---:R-:W-:Y:S06]  /*1470*/  @!P0 BRA `(.L_x_31) ;  /* 0x0000000000148947 */ /* 0x006fec0003800000 */
[----:B------:R-:W-:Y:S01]  /*1480*/  IMAD.MOV.U32 R8, RZ, RZ, R29 ;  /* 0x000000ffff087224 */ /* 0x000fe200078e001d */
[----:B------:R-:W-:Y:S02]  /*1490*/  MOV R7, 0x40400000 ;  /* 0x4040000000077802 */ /* 0x000fe40000000f00 */
[----:B------:R-:W-:-:S07]  /*14a0*/  MOV R10, 0x14c0 ;  /* 0x000014c0000a7802 */ /* 0x000fce0000000f00 */
[----:B0----5:R-:W-:Y:S05]  /*14b0*/  CALL.REL.NOINC `($__internal_1_$__cuda_sm3x_div_rn_noftz_f32_slowpath) ;  /* 0x0000000000707944 */ /* 0x021fea0003c00000 */
[----:B------:R-:W-:-:S07]  /*14c0*/  MOV R3, R8 ;  /* 0x0000000800037202 */ /* 0x000fce0000000f00 */
.L_x_31:
[----:B------:R-:W-:Y:S05]  /*14d0*/  BSYNC.RECONVERGENT B0 ;  /* 0x0000000000007941 */ /* 0x000fea0003800200 */
.L_x_30:
[----:B-----5:R-:W-:-:S05]  /*14e0*/  FADD R3, R0, R3 ;  /* 0x0000000300037221 */ /* 0x020fca0000000000 */
[----:B------:R-:W-:Y:S01]  /*14f0*/  STG.E desc[UR36][R22.64+0x8], R3 ;  /* 0x0000080316007986 */ /* 0x000fe2000c101924 */
[----:B------:R-:W-:Y:S05]  /*1500*/  EXIT ;  /* 0x000000000000794d */ /* 0x000fea0003800000 */
        .weak           $__internal_0_$__cuda_sm20_sqrt_rn_f32_slowpath
        .type           $__internal_0_$__cuda_sm20_sqrt_rn_f32_slowpath,@function
        .size           $__internal_0_$__cuda_sm20_sqrt_rn_f32_slowpath,($__internal_1_$__cuda_sm3x_div_rn_noftz_f32_slowpath - $__internal_0_$__cuda_sm20_sqrt_rn_f32_slowpath)
$__internal_0_$__cuda_sm20_sqrt_rn_f32_slowpath:
[----:B------:R-:W-:-:S13]  /*1510*/  LOP3.LUT P0, RZ, R6, 0x7fffffff, RZ, 0xc0, !PT ;  /* 0x7fffffff06ff7812 */ /* 0x000fda000780c0ff */
[----:B------:R-:W-:Y:S01]  /*1520*/  @!P0 MOV R7, R6 ;  /* 0x0000000600078202 */ /* 0x000fe20000000f00 */
[----:B------:R-:W-:Y:S06]  /*1530*/  @!P0 BRA `(.L_x_32) ;  /* 0x0000000000408947 */ /* 0x000fec0003800000 */
[----:B------:R-:W-:-:S13]  /*1540*/  FSETP.GEU.FTZ.AND P0, PT, R6, RZ, PT ;  /* 0x000000ff0600720b */ /* 0x000fda0003f1e000 */
[----:B------:R-:W-:Y:S01]  /*1550*/  @!P0 IMAD.MOV.U32 R7, RZ, RZ, 0x7fffffff ;  /* 0x7fffffffff078424 */ /* 0x000fe200078e00ff */
[----:B------:R-:W-:Y:S06]  /*1560*/  @!P0 BRA `(.L_x_32) ;  /* 0x0000000000348947 */ /* 0x000fec0003800000 */
[----:B------:R-:W-:-:S13]  /*1570*/  FSETP.GTU.FTZ.AND P0, PT, |R6|, +INF , PT ;  /* 0x7f8000000600780b */ /* 0x000fda0003f1c200 */
[----:B------:R-:W-:Y:S01]  /*1580*/  @P0 FADD.FTZ R7, R6, 1 ;  /* 0x3f80000006070421 */ /* 0x000fe20000010000 */
[----:B------:R-:W-:Y:S06]  /*1590*/  @P0 BRA `(.L_x_32) ;  /* 0x0000000000280947 */ /* 0x000fec0003800000 */
[----:B------:R-:W-:-:S13]  /*15a0*/  FSETP.NEU.FTZ.AND P0, PT, |R6|, +INF , PT ;  /* 0x7f8000000600780b */ /* 0x000fda0003f1d200 */
[----:B------:R-:W-:-:S04]  /*15b0*/  @P0 FFMA R9, R6, 1.84467440737095516160e+19, RZ ;  /* 0x5f80000006090823 */ /* 0x000fc800000000ff */
[----:B------:R-:W0:Y:S02]  /*15c0*/  @P0 MUFU.RSQ R10, R9 ;  /* 0x00000009000a0308 */ /* 0x000e240000001400 */
[----:B0-----:R-:W-:Y:S01]  /*15d0*/  @P0 FMUL.FTZ R12, R9, R10 ;  /* 0x0000000a090c0220 */ /* 0x001fe20000410000 */
[----:B------:R-:W-:-:S03]  /*15e0*/  @P0 FMUL.FTZ R10, R10, 0.5 ;  /* 0x3f0000000a0a0820 */ /* 0x000fc60000410000 */
[----:B------:R-:W-:-:S04]  /*15f0*/  @P0 FADD.FTZ R7, -R12, -RZ ;  /* 0x800000ff0c070221 */ /* 0x000fc80000010100 */
[----:B------:R-:W-:Y:S01]  /*1600*/  @P0 FFMA R11, R12, R7, R9 ;  /* 0x000000070c0b0223 */ /* 0x000fe20000000009 */
[----:B------:R-:W-:-:S03]  /*1610*/  @!P0 MOV R7, R6 ;  /* 0x0000000600078202 */ /* 0x000fc60000000f00 */
[----:B------:R-:W-:-:S04]  /*1620*/  @P0 FFMA R10, R11, R10, R12 ;  /* 0x0000000a0b0a0223 */ /* 0x000fc8000000000c */
[----:B------:R-:W-:-:S07]  /*1630*/  @P0 FMUL.FTZ R7, R10, 2.3283064365386962891e-10 ;  /* 0x2f8000000a070820 */ /* 0x000fce0000410000 */
.L_x_32:
[----:B------:R-:W-:Y:S01]  /*1640*/  MOV R9, R7 ;  /* 0x0000000700097202 */ /* 0x000fe20000000f00 */
[----:B------:R-:W-:Y:S01]  /*1650*/  IMAD.MOV.U32 R7, RZ, RZ, 0x0 ;  /* 0x00000000ff077424 */ /* 0x000fe200078e00ff */
[----:B------:R-:W-:-:S04]  /*1660*/  MOV R6, R13 ;  /* 0x0000000d00067202 */ /* 0x000fc80000000f00 */
[----:B------:R-:W-:Y:S05]  /*1670*/  RET.REL.NODEC R6 `(_Z14tangnet_kernelPfS_S_PKii) ;  /* 0xffffffe806607950 */ /* 0x000fea0003c3ffff */
        .weak           $__internal_1_$__cuda_sm3x_div_rn_noftz_f32_slowpath
        .type           $__internal_1_$__cuda_sm3x_div_rn_noftz_f32_slowpath,@function
        .size           $__internal_1_$__cuda_sm3x_div_rn_noftz_f32_slowpath,(.L_x_47 - $__internal_1_$__cuda_sm3x_div_rn_noftz_f32_slowpath)
$__internal_1_$__cuda_sm3x_div_rn_noftz_f32_slowpath:
[----:B------:R-:W-:Y:S01]  /*1680*/  SHF.R.U32.HI R11, RZ, 0x17, R7 ;  /* 0x00000017ff0b7819 */ /* 0x000fe20000011607 */
[----:B------:R-:W-:Y:S01]  /*1690*/  BSSY.RECONVERGENT B1, `(.L_x_33) ;  /* 0x0000062000017945 */ /* 0x000fe20003800200 */
[----:B------:R-:W-:Y:S02]  /*16a0*/  SHF.R.U32.HI R6, RZ, 0x17, R8 ;  /* 0x00000017ff067819 */ /* 0x000fe40000011608 */
[----:B------:R-:W-:Y:S02]  /*16b0*/  LOP3.LUT R11, R11, 0xff, RZ, 0xc0, !PT ;  /* 0x000000ff0b0b7812 */ /* 0x000fe400078ec0ff */
[----:B------:R-:W-:Y:S02]  /*16c0*/  LOP3.LUT R14, R6, 0xff, RZ, 0xc0, !PT ;  /* 0x000000ff060e7812 */ /* 0x000fe400078ec0ff */
[----:B------:R-:W-:Y:S02]  /*16d0*/  IADD3 R13, PT, PT, R11, -0x1, RZ ;  /* 0xffffffff0b0d7810 */ /* 0x000fe40007ffe0ff */
[----:B------:R-:W-:-:S02]  /*16e0*/  IADD3 R6, PT, PT, R14, -0x1, RZ ;  /* 0xffffffff0e067810 */ /* 0x000fc40007ffe0ff */
[----:B------:R-:W-:-:S04]  /*16f0*/  ISETP.GT.U32.AND P0, PT, R13, 0xfd, PT ;  /* 0x000000fd0d00780c */ /* 0x000fc80003f04070 */
[----:B------:R-:W-:-:S13]  /*1700*/  ISETP.GT.U32.OR P0, PT, R6, 0xfd, P0 ;  /* 0x000000fd0600780c */ /* 0x000fda0000704470 */
[----:B------:R-:W-:Y:S01]  /*1710*/  @!P0 MOV R12, RZ ;  /* 0x000000ff000c8202 */ /* 0x000fe20000000f00 */
[----:B------:R-:W-:Y:S06]  /*1720*/  @!P0 BRA `(.L_x_34) ;  /* 0x00000000005c8947 */ /* 0x000fec0003800000 */
[----:B------:R-:W-:Y:S02]  /*1730*/  FSETP.GTU.FTZ.AND P0, PT, |R8|, +INF , PT ;  /* 0x7f8000000800780b */ /* 0x000fe40003f1c200 */
[----:B------:R-:W-:-:S04]  /*1740*/  FSETP.GTU.FTZ.AND P1, PT, |R7|, +INF , PT ;  /* 0x7f8000000700780b */ /* 0x000fc80003f3c200 */
[----:B------:R-:W-:-:S13]  /*1750*/  PLOP3.LUT P0, PT, P0, P1, PT, 0xf8, 0x8f ;  /* 0x00000000008f781c */ /* 0x000fda0000703f70 */
[----:B------:R-:W-:Y:S05]  /*1760*/  @P0 BRA `(.L_x_35) ;  /* 0x00000004004c0947 */ /* 0x000fea0003800000 */
[----:B------:R-:W-:-:S13]  /*1770*/  LOP3.LUT P0, RZ, R7, 0x7fffffff, R8, 0xc8, !PT ;  /* 0x7fffffff07ff7812 */ /* 0x000fda000780c808 */
[----:B------:R-:W-:Y:S05]  /*1780*/  @!P0 BRA `(.L_x_36) ;  /* 0x00000004003c8947 */ /* 0x000fea0003800000 */
[C---:B------:R-:W-:Y:S02]  /*1790*/  FSETP.NEU.FTZ.AND P2, PT, |R8|.reuse, +INF , PT ;  /* 0x7f8000000800780b */ /* 0x040fe40003f5d200 */
[----:B------:R-:W-:Y:S02]  /*17a0*/  FSETP.NEU.FTZ.AND P1, PT, |R7|, +INF , PT ;  /* 0x7f8000000700780b */ /* 0x000fe40003f3d200 */
[----:B------:R-:W-:-:S11]  /*17b0*/  FSETP.NEU.FTZ.AND P0, PT, |R8|, +INF , PT ;  /* 0x7f8000000800780b */ /* 0x000fd60003f1d200 */
[----:B------:R-:W-:Y:S05]  /*17c0*/  @!P1 BRA !P2, `(.L_x_36) ;  /* 0x00000004002c9947 */ /* 0x000fea0005000000 */
[----:B------:R-:W-:-:S04]  /*17d0*/  LOP3.LUT P2, RZ, R8, 0x7fffffff, RZ, 0xc0, !PT ;  /* 0x7fffffff08ff7812 */ /* 0x000fc8000784c0ff */
[----:B------:R-:W-:-:S13]  /*17e0*/  PLOP3.LUT P1, PT, P1, P2, PT, 0x2f, 0xf2 ;  /* 0x0000000000f2781c */ /* 0x000fda0000f24577 */
[----:B------:R-:W-:Y:S05]  /*17f0*/  @P1 BRA `(.L_x_37) ;  /* 0x0000000400181947 */ /* 0x000fea0003800000 */
[----:B------:R-:W-:-:S04]  /*1800*/  LOP3.LUT P1, RZ, R7, 0x7fffffff, RZ, 0xc0, !PT ;  /* 0x7fffffff07ff7812 */ /* 0x000fc8000782c0ff */
[----:B------:R-:W-:-:S13]  /*1810*/  PLOP3.LUT P0, PT, P0, P1, PT, 0x2f, 0xf2 ;  /* 0x0000000000f2781c */ /* 0x000fda0000702577 */
[----:B------:R-:W-:Y:S05]  /*1820*/  @P0 BRA `(.L_x_38) ;  /* 0x0000000400000947 */ /* 0x000fea0003800000 */
[----:B------:R-:W-:Y:S02]  /*1830*/  ISETP.GE.AND P0, PT, R6, RZ, PT ;  /* 0x000000ff0600720c */ /* 0x000fe40003f06270 */
[----:B------:R-:W-:-:S11]  /*1840*/  ISETP.GE.AND P1, PT, R13, RZ, PT ;  /* 0x000000ff0d00720c */ /* 0x000fd60003f26270 */
[----:B------:R-:W-:Y:S01]  /*1850*/  @P0 IMAD.MOV.U32 R12, RZ, RZ, RZ ;  /* 0x000000ffff0c0224 */ /* 0x000fe200078e00ff */
[----:B------:R-:W-:Y:S01]  /*1860*/  @!P0 MOV R12, 0xffffffc0 ;  /* 0xffffffc0000c8802 */ /* 0x000fe20000000f00 */
[----:B------:R-:W-:Y:S01]  /*1870*/  @!P0 FFMA R8, R8, 1.84467440737095516160e+19, RZ ;  /* 0x5f80000008088823 */ /* 0x000fe200000000ff */
[----:B------:R-:W-:Y:S02]  /*1880*/  @!P1 FFMA R7, R7, 1.84467440737095516160e+19, RZ ;  /* 0x5f80000007079823 */ /* 0x000fe400000000ff */
[----:B------:R-:W-:-:S07]  /*1890*/  @!P1 IADD3 R12, PT, PT, R12, 0x40, RZ ;  /* 0x000000400c0c9810 */ /* 0x000fce0007ffe0ff */
.L_x_34:
[----:B------:R-:W-:Y:S01]  /*18a0*/  LEA R6, R11, 0xc0800000, 0x17 ;  /* 0xc08000000b067811 */ /* 0x000fe200078eb8ff */
[----:B------:R-:W-:Y:S01]  /*18b0*/  BSSY.RECONVERGENT B2, `(.L_x_39) ;  /* 0x0000036000027945 */ /* 0x000fe20003800200 */
[----:B------:R-:W-:Y:S02]  /*18c0*/  IADD3 R14, PT, PT, R14, -0x7f, RZ ;  /* 0xffffff810e0e7810 */ /* 0x000fe40007ffe0ff */
[----:B------:R-:W-:-:S03]  /*18d0*/  IADD3 R15, PT, PT, -R6, R7, RZ ;  /* 0x00000007060f7210 */ /* 0x000fc60007ffe1ff */
[C---:B------:R-:W-:Y:S01]  /*18e0*/  IMAD R6, R14.reuse, -0x800000, R8 ;  /* 0xff8000000e067824 */ /* 0x040fe200078e0208 */
[----:B------:R0:W1:Y:S01]  /*18f0*/  MUFU.RCP R7, R15 ;  /* 0x0000000f00077308 */ /* 0x0000620000001000 */
[----:B------:R-:W-:Y:S01]  /*1900*/  FADD.FTZ R13, -R15, -RZ ;  /* 0x800000ff0f0d7221 */ /* 0x000fe20000010100 */
[----:B0-----:R-:W-:-:S05]  /*1910*/  IADD3 R15, PT, PT, R14, 0x7f, -R11 ;  /* 0x0000007f0e0f7810 */ /* 0x001fca0007ffe80b */
[----:B------:R-:W-:Y:S02]  /*1920*/  IMAD.IADD R15, R15, 0x1, R12 ;  /* 0x000000010f0f7824 */ /* 0x000fe400078e020c */
[----:B-1----:R-:W-:-:S04]  /*1930*/  FFMA R16, R7, R13, 1 ;  /* 0x3f80000007107423 */ /* 0x002fc8000000000d */
[----:B------:R-:W-:-:S04]  /*1940*/  FFMA R7, R7, R16, R7 ;  /* 0x0000001007077223 */ /* 0x000fc80000000007 */
[----:B------:R-:W-:-:S04]  /*1950*/  FFMA R8, R6, R7, RZ ;  /* 0x0000000706087223 */ /* 0x000fc800000000ff */
[----:B------:R-:W-:-:S04]  /*1960*/  FFMA R16, R13, R8, R6 ;  /* 0x000000080d107223 */ /* 0x000fc80000000006 */
[----:B------:R-:W-:-:S04]  /*1970*/  FFMA R8, R7, R16, R8 ;  /* 0x0000001007087223 */ /* 0x000fc80000000008 */
[----:B------:R-:W-:-:S04]  /*1980*/  FFMA R13, R13, R8, R6 ;  /* 0x000000080d0d7223 */ /* 0x000fc80000000006 */
[----:B------:R-:W-:-:S05]  /*1990*/  FFMA R6, R7, R13, R8 ;  /* 0x0000000d07067223 */ /* 0x000fca0000000008 */
[----:B------:R-:W-:-:S04]  /*19a0*/  SHF.R.U32.HI R11, RZ, 0x17, R6 ;  /* 0x00000017ff0b7819 */ /* 0x000fc80000011606 */
[----:B------:R-:W-:-:S04]  /*19b0*/  LOP3.LUT R11, R11, 0xff, RZ, 0xc0, !PT ;  /* 0x000000ff0b0b7812 */ /* 0x000fc800078ec0ff */
[----:B------:R-:W-:-:S04]  /*19c0*/  IADD3 R14, PT, PT, R11, R15, RZ ;  /* 0x0000000f0b0e7210 */ /* 0x000fc80007ffe0ff */
[----:B------:R-:W-:-:S04]  /*19d0*/  IADD3 R11, PT, PT, R14, -0x1, RZ ;  /* 0xffffffff0e0b7810 */ /* 0x000fc80007ffe0ff */
[----:B------:R-:W-:-:S13]  /*19e0*/  ISETP.GE.U32.AND P0, PT, R11, 0xfe, PT ;  /* 0x000000fe0b00780c */ /* 0x000fda0003f06070 */
[----:B------:R-:W-:Y:S05]  /*19f0*/  @!P0 BRA `(.L_x_40) ;  /* 0x0000000000808947 */ /* 0x000fea0003800000 */
[----:B------:R-:W-:-:S13]  /*1a00*/  ISETP.GT.AND P0, PT, R14, 0xfe, PT ;  /* 0x000000fe0e00780c */ /* 0x000fda0003f04270 */
[----:B------:R-:W-:Y:S05]  /*1a10*/  @P0 BRA `(.L_x_41) ;  /* 0x00000000006c0947 */ /* 0x000fea0003800000 */
[----:B------:R-:W-:-:S13]  /*1a20*/  ISETP.GE.AND P0, PT, R14, 0x1, PT ;  /* 0x000000010e00780c */ /* 0x000fda0003f06270 */
[----:B------:R-:W-:Y:S05]  /*1a30*/  @P0 BRA `(.L_x_42) ;  /* 0x0000000000740947 */ /* 0x000fea0003800000 */
[----:B------:R-:W-:Y:S02]  /*1a40*/  ISETP.GE.AND P0, PT, R14, -0x18, PT ;  /* 0xffffffe80e00780c */ /* 0x000fe40003f06270 */
[----:B------:R-:W-:-:S11]  /*1a50*/  LOP3.LUT R6, R6, 0x80000000, RZ, 0xc0, !PT ;  /* 0x8000000006067812 */ /* 0x000fd600078ec0ff */
[----:B------:R-:W-:Y:S05]  /*1a60*/  @!P0 BRA `(.L_x_42) ;  /* 0x0000000000688947 */ /* 0x000fea0003800000 */
[-CC-:B------:R-:W-:Y:S01]  /*1a70*/  FFMA.RZ R11, R7, R13.reuse, R8.reuse ;  /* 0x0000000d070b7223 */ /* 0x180fe2000000c008 */
[C---:B------:R-:W-:Y:S02]  /*1a80*/  ISETP.NE.AND P2, PT, R14.reuse, RZ, PT ;  /* 0x000000ff0e00720c */ /* 0x040fe40003f45270 */
[C---:B------:R-:W-:Y:S02]  /*1a90*/  ISETP.NE.AND P1, PT, R14.reuse, RZ, PT ;  /* 0x000000ff0e00720c */ /* 0x040fe40003f25270 */
[----:B------:R-:W-:Y:S01]  /*1aa0*/  LOP3.LUT R12, R11, 0x7fffff, RZ, 0xc0, !PT ;  /* 0x007fffff0b0c7812 */ /* 0x000fe200078ec0ff */
[CCC-:B------:R-:W-:Y:S01]  /*1ab0*/  FFMA.RP R11, R7.reuse, R13.reuse, R8.reuse ;  /* 0x0000000d070b7223 */ /* 0x1c0fe20000008008 */
[----:B------:R-:W-:Y:S01]  /*1ac0*/  FFMA.RM R8, R7, R13, R8 ;  /* 0x0000000d07087223 */ /* 0x000fe20000004008 */
[----:B------:R-:W-:Y:S02]  /*1ad0*/  IADD3 R7, PT, PT, R14, 0x20, RZ ;  /* 0x000000200e077810 */ /* 0x000fe40007ffe0ff */
[----:B------:R-:W-:-:S02]  /*1ae0*/  LOP3.LUT R12, R12, 0x800000, RZ, 0xfc, !PT ;  /* 0x008000000c0c7812 */ /* 0x000fc400078efcff */
[----:B------:R-:W-:Y:S02]  /*1af0*/  IADD3 R13, PT, PT, -R14, RZ, RZ ;  /* 0x000000ff0e0d7210 */ /* 0x000fe40007ffe1ff */
[----:B------:R-:W-:Y:S02]  /*1b00*/  SHF.L.U32 R7, R12, R7, RZ ;  /* 0x000000070c077219 */ /* 0x000fe400000006ff */
[----:B------:R-:W-:Y:S02]  /*1b10*/  FSETP.NEU.FTZ.AND P0, PT, R11, R8, PT ;  /* 0x000000080b00720b */ /* 0x000fe40003f1d000 */
[----:B------:R-:W-:Y:S02]  /*1b20*/  SEL R11, R13, RZ, P2 ;  /* 0x000000ff0d0b7207 */ /* 0x000fe40001000000 */
[----:B------:R-:W-:Y:S02]  /*1b30*/  ISETP.NE.AND P1, PT, R7, RZ, P1 ;  /* 0x000000ff0700720c */ /* 0x000fe40000f25270 */
[----:B------:R-:W-:-:S02]  /*1b40*/  SHF.R.U32.HI R11, RZ, R11, R12 ;  /* 0x0000000bff0b7219 */ /* 0x000fc4000001160c */
[----:B------:R-:W-:Y:S02]  /*1b50*/  PLOP3.LUT P0, PT, P0, P1, PT, 0xf8, 0x8f ;  /* 0x00000000008f781c */ /* 0x000fe40000703f70 */
[----:B------:R-:W-:Y:S02]  /*1b60*/  SHF.R.U32.HI R8, RZ, 0x1, R11 ;  /* 0x00000001ff087819 */ /* 0x000fe4000001160b */
[----:B------:R-:W-:-:S04]  /*1b70*/  SEL R7, RZ, 0x1, !P0 ;  /* 0x00000001ff077807 */ /* 0x000fc80004000000 */
[----:B------:R-:W-:-:S04]  /*1b80*/  LOP3.LUT R12, R7, 0x1, R8, 0xf8, !PT ;  /* 0x00000001070c7812 */ /* 0x000fc800078ef808 */
[----:B------:R-:W-:-:S05]  /*1b90*/  LOP3.LUT R11, R12, R11, RZ, 0xc0, !PT ;  /* 0x0000000b0c0b7212 */ /* 0x000fca00078ec0ff */
[----:B------:R-:W-:-:S05]  /*1ba0*/  IMAD.IADD R11, R8, 0x1, R11 ;  /* 0x00000001080b7824 */ /* 0x000fca00078e020b */
[----:B------:R-:W-:Y:S01]  /*1bb0*/  LOP3.LUT R6, R11, R6, RZ, 0xfc, !PT ;  /* 0x000000060b067212 */ /* 0x000fe200078efcff */
[----:B------:R-:W-:Y:S06]  /*1bc0*/  BRA `(.L_x_42) ;  /* 0x0000000000107947 */ /* 0x000fec0003800000 */
.L_x_41:
[----:B------:R-:W-:-:S04]  /*1bd0*/  LOP3.LUT R6, R6, 0x80000000, RZ, 0xc0, !PT ;  /* 0x8000000006067812 */ /* 0x000fc800078ec0ff */
[----:B------:R-:W-:Y:S01]  /*1be0*/  LOP3.LUT R6, R6, 0x7f800000, RZ, 0xfc, !PT ;  /* 0x7f80000006067812 */ /* 0x000fe200078efcff */
[----:B------:R-:W-:Y:S06]  /*1bf0*/  BRA `(.L_x_42) ;  /* 0x0000000000047947 */ /* 0x000fec0003800000 */
.L_x_40:
[----:B------:R-:W-:-:S07]  /*1c00*/  LEA R6, R15, R6, 0x17 ;  /* 0x000000060f067211 */ /* 0x000fce00078eb8ff */
.L_x_42:
[----:B------:R-:W-:Y:S05]  /*1c10*/  BSYNC.RECONVERGENT B2 ;  /* 0x0000000000027941 */ /* 0x000fea0003800200 */
.L_x_39:
[----:B------:R-:W-:Y:S05]  /*1c20*/  BRA `(.L_x_43) ;  /* 0x0000000000207947 */ /* 0x000fea0003800000 */
.L_x_38:
[----:B------:R-:W-:-:S04]  /*1c30*/  LOP3.LUT R6, R7, 0x80000000, R8, 0x48, !PT ;  /* 0x8000000007067812 */ /* 0x000fc800078e4808 */
[----:B------:R-:W-:Y:S01]  /*1c40*/  LOP3.LUT R6, R6, 0x7f800000, RZ, 0xfc, !PT ;  /* 0x7f80000006067812 */ /* 0x000fe200078efcff */
[----:B------:R-:W-:Y:S06]  /*1c50*/  BRA `(.L_x_43) ;  /* 0x0000000000147947 */ /* 0x000fec0003800000 */
.L_x_37:
[----:B------:R-:W-:Y:S01]  /*1c60*/  LOP3.LUT R6, R7, 0x80000000, R8, 0x48, !PT ;  /* 0x8000000007067812 */ /* 0x000fe200078e4808 */
[----:B------:R-:W-:Y:S06]  /*1c70*/  BRA `(.L_x_43) ;  /* 0x00000000000c7947 */ /* 0x000fec0003800000 */
.L_x_36:
[----:B------:R-:W0:Y:S01]  /*1c80*/  MUFU.RSQ R6, -QNAN ;  /* 0xffc0000000067908 */ /* 0x000e220000001400 */
[----:B------:R-:W-:Y:S05]  /*1c90*/  BRA `(.L_x_43) ;  /* 0x0000000000047947 */ /* 0x000fea0003800000 */
.L_x_35:
[----:B------:R-:W-:-:S07]  /*1ca0*/  FADD.FTZ R6, R8, R7 ;  /* 0x0000000708067221 */ /* 0x000fce0000010000 */
.L_x_43:
[----:B------:R-:W-:Y:S05]  /*1cb0*/  BSYNC.RECONVERGENT B1 ;  /* 0x0000000000017941 */ /* 0x000fea0003800200 */
.L_x_33:
[----:B------:R-:W-:Y:S01]  /*1cc0*/  HFMA2 R7, -RZ, RZ, 0, 0 ;  /* 0x00000000ff077431 */ /* 0x000fe200000001ff */
[----:B0-----:R-:W-:Y:S02]  /*1cd0*/  MOV R8, R6 ;  /* 0x0000000600087202 */ /* 0x001fe40000000f00 */
[----:B------:R-:W-:-:S04]  /*1ce0*/  MOV R6, R10 ;  /* 0x0000000a00067202 */ /* 0x000fc80000000f00 */
[----:B------:R-:W-:Y:S05]  /*1cf0*/  RET.REL.NODEC R6 `(_Z14tangnet_kernelPfS_S_PKii) ;  /* 0xffffffe006c07950 */ /* 0x000fea0003c3ffff */
.L_x_44:
[----:B------:R-:W-:-:S00]  /*1d00*/  BRA `(.L_x_44) ;  /* 0xfffffffc00fc7947 */ /* 0x000fc0000383ffff */
[----:B------:R-:W-:-:S00]  /*1d10*/  NOP ;  /* 0x0000000000007918 */ /* 0x000fc00000000000 */
        /* <DEDUP_REMOVED lines=14> */
.L_x_47:


//--------------------- .text._Z14average_kernelPfS_PKii --------------------------
	.section	.text._Z14average_kernelPfS_PKii,"ax",@progbits
	.align	128
        .global         _Z14average_kernelPfS_PKii
        .type           _Z14average_kernelPfS_PKii,@function
        .size           _Z14average_kernelPfS_PKii,(.L_x_49 - _Z14average_kernelPfS_PKii)
        .other          _Z14average_kernelPfS_PKii,@"STO_CUDA_ENTRY STV_DEFAULT"
_Z14average_kernelPfS_PKii:
.text._Z14average_kernelPfS_PKii:
[----:B------:R-:W-:Y:S01]  /*0000*/  LDC R1, c[0x0][0x37c] ;  /* 0x0000df00ff017b82 */ /* 0x000fe20000000800 */
[----:B------:R-:W0:Y:S01]  /*0010*/  S2R R2, SR_CTAID.X ;  /* 0x0000000000027919 */ /* 0x000e220000002500 */
[----:B------:R-:W0:Y:S01]  /*0020*/  LDCU UR5, c[0x0][0x360] ;  /* 0x00006c00ff0577ac */ /* 0x000e220008000800 */
[----:B------:R-:W0:Y:S01]  /*0030*/  S2R R3, SR_TID.X ;  /* 0x0000000000037919 */ /* 0x000e220000002100 */
[----:B------:R-:W1:Y:S02]  /*0040*/  LDCU UR4, c[0x0][0x398] ;  /* 0x00007300ff0477ac */ /* 0x000e640008000800 */
[----:B-1----:R-:W-:Y:S01]  /*0050*/  UIMAD UR4, UR4, 0x3, URZ ;  /* 0x00000003040478a4 */ /* 0x002fe2000f8e02ff */
[----:B0-----:R-:W-:-:S05]  /*0060*/  IMAD R2, R2, UR5, R3 ;  /* 0x0000000502027c24 */ /* 0x001fca000f8e0203 */
[----:B------:R-:W-:-:S04]  /*0070*/  LEA R0, R2, R2, 0x1 ;  /* 0x0000000202007211 */ /* 0x000fc800078e08ff */
[----:B------:R-:W-:-:S13]  /*0080*/  ISETP.GE.AND P0, PT, R0, UR4, PT ;  /* 0x0000000400007c0c */ /* 0x000fda000bf06270 */
[----:B------:R-:W-:Y:S05]  /*0090*/  @P0 EXIT ;  /* 0x000000000000094d */ /* 0x000fea0003800000 */
[----:B------:R-:W0:Y:S01]  /*00a0*/  LDC.64 R4, c[0x0][0x390] ;  /* 0x0000e400ff047b82 */ /* 0x000e220000000a00 */
[----:B------:R-:W1:Y:S01]  /*00b0*/  LDCU.64 UR4, c[0x0][0x358] ;  /* 0x00006b00ff0477ac */ /* 0x000e620008000a00 */
[----:B------:R-:W-:-:S05]  /*00c0*/  SHF.L.U32 R3, R2, 0x2, RZ ;  /* 0x0000000202037819 */ /* 0x000fca00000006ff */
[----:B0-----:R-:W-:Y:S02]  /*00d0*/  IMAD.WIDE R4, R3, 0x4, R4 ;  /* 0x0000000403047825 */ /* 0x001fe400078e0204 */
[----:B------:R-:W0:Y:S03]  /*00e0*/  LDC.64 R2, c[0x0][0x380] ;  /* 0x0000e000ff027b82 */ /* 0x000e260000000a00 */
[----:B-1----:R-:W2:Y:S04]  /*00f0*/  LDG.E R6, desc[UR4][R4.64] ;  /* 0x0000000404067981 */ /* 0x002ea8000c1e1900 */
[----:B------:R-:W3:Y:S04]  /*0100*/  LDG.E R8, desc[UR4][R4.64+0x4] ;  /* 0x0000040404087981 */ /* 0x000ee8000c1e1900 */
[----:B------:R-:W4:Y:S04]  /*0110*/  LDG.E R10, desc[UR4][R4.64+0x8] ;  /* 0x00000804040a7981 */ /* 0x000f28000c1e1900 */
[----:B------:R-:W5:Y:S01]  /*0120*/  LDG.E R15, desc[UR4][R4.64+0xc] ;  /* 0x00000c04040f7981 */ /* 0x000f62000c1e1900 */
[----:B--2---:R-:W-:-:S02]  /*0130*/  LEA R7, R6, R6, 0x1 ;  /* 0x0000000606077211 */ /* 0x004fc400078e08ff */
[----:B---3--:R-:W-:-:S03]  /*0140*/  LEA R9, R8, R8, 0x1 ;  /* 0x0000000808097211 */ /* 0x008fc600078e08ff */
[----:B0-----:R-:W-:Y:S01]  /*0150*/  IMAD.WIDE R6, R7, 0x4, R2 ;  /* 0x0000000407067825 */ /* 0x001fe200078e0202 */
[----:B----4-:R-:W-:-:S03]  /*0160*/  LEA R11, R10, R10, 0x1 ;  /* 0x0000000a0a0b7211 */ /* 0x010fc600078e08ff */
[----:B------:R-:W-:Y:S01]  /*0170*/  IMAD.WIDE R8, R9, 0x4, R2 ;  /* 0x0000000409087825 */ /* 0x000fe200078e0202 */
[----:B------:R-:W2:Y:S01]  /*0180*/  LDG.E R12, desc[UR4][R6.64] ;  /* 0x00000004060c7981 */ /* 0x000ea2000c1e1900 */
[----:B-----5:R-:W-:-:S03]  /*0190*/  LEA R19, R15, R15, 0x1 ;  /* 0x0000000f0f137211 */ /* 0x020fc600078e08ff */
[----:B------:R-:W3:Y:S01]  /*01a0*/  LDG.E R13, desc[UR4][R6.64+0x4] ;  /* 0x00000404060d7981 */ /* 0x000ee2000c1e1900 */
[----:B------:R-:W-:-:S03]  /*01b0*/  IMAD.WIDE R4, R11, 0x4, R2 ;  /* 0x000000040b047825 */ /* 0x000fc600078e0202 */
[----:B------:R-:W4:Y:S01]  /*01c0*/  LDG.E R14, desc[UR4][R6.64+0x8] ;  /* 0x00000804060e7981 */ /* 0x000f22000c1e1900 */
[----:B------:R-:W-:Y:S02]  /*01d0*/  IMAD.WIDE R10, R19, 0x4, R2 ;  /* 0x00000004130a7825 */ /* 0x000fe400078e0202 */
[----:B------:R-:W0:Y:S01]  /*01e0*/  LDC.64 R2, c[0x0][0x388] ;  /* 0x0000e200ff027b82 */ /* 0x000e220000000a00 */
[----:B------:R-:W5:Y:S04]  /*01f0*/  LDG.E R15, desc[UR4][R8.64] ;  /* 0x00000004080f7981 */ /* 0x000f68000c1e1900 */
[----:B------:R-:W5:Y:S04]  /*0200*/  LDG.E R16, desc[UR4][R8.64+0x4] ;  /* 0x0000040408107981 */ /* 0x000f68000c1e1900 */
[----:B------:R-:W5:Y:S04]  /*0210*/  LDG.E R17, desc[UR4][R8.64+0x8] ;  /* 0x0000080408117981 */ /* 0x000f68000c1e1900 */
[----:B------:R-:W5:Y:S04]  /*0220*/  LDG.E R19, desc[UR4][R4.64] ;  /* 0x0000000404137981 */ /* 0x000f68000c1e1900 */
[----:B------:R-:W5:Y:S04]  /*0230*/  LDG.E R18, desc[UR4][R4.64+0x4] ;  /* 0x0000040404127981 */ /* 0x000f68000c1e1900 */
[----:B------:R-:W5:Y:S04]  /*0240*/  LDG.E R21, desc[UR4][R4.64+0x8] ;  /* 0x0000080404157981 */ /* 0x000f68000c1e1900 */
[----:B------:R-:W5:Y:S04]  /*0250*/  LDG.E R23, desc[UR4][R10.64] ;  /* 0x000000040a177981 */ /* 0x000f68000c1e1900 */
[----:B------:R-:W5:Y:S04]  /*0260*/  LDG.E R6, desc[UR4][R10.64+0x4] ;  /* 0x000004040a067981 */ /* 0x000f68000c1e1900 */
[----:B------:R-:W5:Y:S01]  /*0270*/  LDG.E R7, desc[UR4][R10.64+0x8] ;  /* 0x000008040a077981 */ /* 0x000f62000c1e1900 */
[----:B0-----:R-:W-:-:S04]  /*0280*/  IMAD.WIDE R2, R0, 0x4, R2 ;  /* 0x0000000400027825 */ /* 0x001fc800078e0202 */
[----:B--2---:R-:W-:Y:S01]  /*0290*/  FADD R12, RZ, R12 ;  /* 0x0000000cff0c7221 */ /* 0x004fe20000000000 */
[----:B---3--:R-:W-:Y:S01]  /*02a0*/  FADD R13, RZ, R13 ;  /* 0x0000000dff0d7221 */ /* 0x008fe20000000000 */
[----:B----4-:R-:W-:Y:S02]  /*02b0*/  FADD R14, RZ, R14 ;  /* 0x0000000eff0e7221 */ /* 0x010fe40000000000 */
[----:B-----5:R-:W-:Y:S01]  /*02c0*/  FADD R12, R12, R15 ;  /* 0x0000000f0c0c7221 */ /* 0x020fe20000000000 */
[----:B------:R-:W-:Y:S01]  /*02d0*/  FADD R13, R13, R16 ;  /* 0x000000100d0d7221 */ /* 0x000fe20000000000 */
[----:B------:R-:W-:Y:S02]  /*02e0*/  FADD R14, R14, R17 ;  /* 0x000000110e0e7221 */ /* 0x000fe40000000000 */
[----:B------:R-:W-:Y:S01]  /*02f0*/  FADD R12, R12, R19 ;  /* 0x000000130c0c7221 */ /* 0x000fe20000000000 */
[----:B------:R-:W-:Y:S01]  /*0300*/  FADD R13, R13, R18 ;  /* 0x000000120d0d7221 */ /* 0x000fe20000000000 */
[----:B------:R-:W-:-:S02]  /*0310*/  FADD R14, R14, R21 ;  /* 0x000000150e0e7221 */ /* 0x000fc40000000000 */
[----:B------:R-:W-:Y:S01]  /*0320*/  FADD R12, R12, R23 ;  /* 0x000000170c0c7221 */ /* 0x000fe20000000000 */
[----:B------:R-:W-:-:S03]  /*0330*/  FADD R6, R13, R6 ;  /* 0x000000060d067221 */ /* 0x000fc60000000000 */
[----:B------:R-:W-:Y:S01]  /*0340*/  FMUL R5, R12, 0.25 ;  /* 0x3e8000000c057820 */ /* 0x000fe20000400000 */
[----:B------:R-:W-:Y:S01]  /*0350*/  FADD R7, R14, R7 ;  /* 0x000000070e077221 */ /* 0x000fe20000000000 */
[----:B------:R-:W-:-:S03]  /*0360*/  FMUL R9, R6, 0.25 ;  /* 0x3e80000006097820 */ /* 0x000fc60000400000 */
[----:B------:R-:W-:Y:S01]  /*0370*/  STG.E desc[UR4][R2.64], R5 ;  /* 0x0000000502007986 */ /* 0x000fe2000c101904 */
[----:B------:R-:W-:-:S03]  /*0380*/  FMUL R7, R7, 0.25 ;  /* 0x3e80000007077820 */ /* 0x000fc60000400000 */
[----:B------:R-:W-:Y:S04]  /*0390*/  STG.E desc[UR4][R2.64+0x4], R9 ;  /* 0x0000040902007986 */ /* 0x000fe8000c101904 */
[----:B------:R-:W-:Y:S01]  /*03a0*/  STG.E desc[UR4][R2.64+0x8], R7 ;  /* 0x0000080702007986 */ /* 0x000fe2000c101904 */
[----:B------:R-:W-:Y:S05]  /*03b0*/  EXIT ;  /* 0x000000000000794d */ /* 0x000fea0003800000 */
.L_x_45:
        /* <DEDUP_REMOVED lines=12> */
.L_x_49:


//--------------------- .nv.global.init           --------------------------
	.section	.nv.global.init,"aw",@progbits
.nv.global.init:
	.type		$str,@object
	.size		$str,($str$1 - $str)
$str:
        /*0000*/ 	.byte	0x76, 0x31, 0x20, 0x25, 0x66, 0x20, 0x25, 0x66, 0x20, 0x25, 0x66, 0x20, 0x0a, 0x00
	.type		$str$1,@object
	.size		$str$1,($str$3 - $str$1)
$str$1:
        /*000e*/ 	.byte	0x76, 0x32, 0x20, 0x25, 0x66, 0x20, 0x25, 0x66, 0x20, 0x25, 0x66, 0x20, 0x0a, 0x00
	.type		$str$3,@object
	.size		$str$3,($str$2 - $str$3)
$str$3:
        /*001c*/ 	.byte	0x64, 0x65, 0x6c, 0x74, 0x61, 0x20, 0x67, 0x70, 0x75, 0x20, 0x25, 0x66, 0x20, 0x25, 0x66, 0x20
        /*002c*/ 	.byte	0x25, 0x66, 0x20, 0x0a, 0x00
	.type		$str$2,@object
	.size		$str$2,(.L_2 - $str$2)
$str$2:
        /*0031*/ 	.byte	0x63, 0x72, 0x6f, 0x73, 0x73, 0x20, 0x25, 0x66, 0x20, 0x25, 0x66, 0x20, 0x25, 0x66, 0x20, 0x0a
        /*0041*/ 	.byte	0x20, 0x3d, 0x3d, 0x3d, 0x3d, 0x3d, 0x20, 0x0a, 0x00
.L_2:


//--------------------- .nv.shared.reserved.0     --------------------------
	.section	.nv.shared.reserved.0,"aw",@nobits
	.weak		__nv_reservedSMEM_offset_0_alias
	.size		__nv_reservedSMEM_offset_0_alias, 0, 64
	.other		__nv_reservedSMEM_offset_0_alias,@"STO_CUDA_RESERVED_SHARED STV_DEFAULT"
__nv_reservedSMEM_offset_0_alias:
	.zero		0
	.zero		64


//--------------------- .nv.constant0._Z14tangnet_kernelPfS_S_PKii --------------------------
	.section	.nv.constant0._Z14tangnet_kernelPfS_S_PKii,"a",@progbits
	.sectionflags	@""
	.align	4
.nv.constant0._Z14tangnet_kernelPfS_S_PKii:
	.zero		932


//--------------------- .nv.constant0._Z14average_kernelPfS_PKii --------------------------
	.section	.nv.constant0._Z14average_kernelPfS_PKii,"a",@progbits
	.sectionflags	@""
	.align	4
.nv.constant0._Z14average_kernelPfS_PKii:
	.zero		924


//--------------------- SYMBOLS --------------------------

	.type		.nv.reservedSmem.offset0,@object
	.size		.nv.reservedSmem.offset0,0x4
	.type		vprintf,@function
